//
// Generated by NVIDIA NVVM Compiler
//
// Compiler Build ID: CL-36424714
// Cuda compilation tools, release 13.0, V13.0.88
// Based on NVVM 20.0.0
//

.version 9.0
.target sm_100
.address_size 64

	// .globl	_Z7computePKiPfS1_ii

.visible .entry _Z7computePKiPfS1_ii(
	.param .u64 .ptr .align 1 _Z7computePKiPfS1_ii_param_0,
	.param .u64 .ptr .align 1 _Z7computePKiPfS1_ii_param_1,
	.param .u64 .ptr .align 1 _Z7computePKiPfS1_ii_param_2,
	.param .u32 _Z7computePKiPfS1_ii_param_3,
	.param .u32 _Z7computePKiPfS1_ii_param_4
)
{
	.reg .pred 	%p<11>;
	.reg .b32 	%r<118>;
	.reg .b32 	%f<7>;
	.reg .b64 	%rd<43>;

	ld.param.u64 	%rd3, [_Z7computePKiPfS1_ii_param_0];
	ld.param.u64 	%rd2, [_Z7computePKiPfS1_ii_param_2];
	ld.param.u32 	%r36, [_Z7computePKiPfS1_ii_param_3];
	ld.param.u32 	%r37, [_Z7computePKiPfS1_ii_param_4];
	cvta.to.global.u64 	%rd1, %rd3;
	mov.u32 	%r38, %ctaid.x;
	mov.u32 	%r39, %ntid.x;
	mov.u32 	%r40, %tid.x;
	mad.lo.s32 	%r1, %r38, %r39, %r40;
	setp.gt.s32 	%p1, %r1, %r37;
	@%p1 bra 	$L__BB0_16;
	setp.lt.s32 	%p2, %r36, 1;
	mov.f32 	%f6, 0f00000000;
	@%p2 bra 	$L__BB0_15;
	and.b32  	%r2, %r36, 15;
	setp.lt.u32 	%p3, %r36, 16;
	mov.b32 	%r109, 0;
	mov.u32 	%r117, %r109;
	@%p3 bra 	$L__BB0_5;
	and.b32  	%r109, %r36, 2147483632;
	neg.s32 	%r103, %r109;
	shl.b32 	%r5, %r37, 4;
	mov.b32 	%r117, 0;
	mul.wide.s32 	%rd6, %r37, 4;
	mov.u32 	%r102, %r1;
$L__BB0_4:
	.pragma "nounroll";
	mul.wide.s32 	%rd4, %r102, 4;
	add.s64 	%rd5, %rd1, %rd4;
	ld.global.u32 	%r44, [%rd5];
	add.s32 	%r45, %r44, %r117;
	add.s64 	%rd7, %rd5, %rd6;
	ld.global.u32 	%r46, [%rd7];
	add.s32 	%r47, %r46, %r45;
	add.s64 	%rd8, %rd7, %rd6;
	ld.global.u32 	%r48, [%rd8];
	add.s32 	%r49, %r48, %r47;
	add.s64 	%rd9, %rd8, %rd6;
	ld.global.u32 	%r50, [%rd9];
	add.s32 	%r51, %r50, %r49;
	add.s64 	%rd10, %rd9, %rd6;
	ld.global.u32 	%r52, [%rd10];
	add.s32 	%r53, %r52, %r51;
	add.s64 	%rd11, %rd10, %rd6;
	ld.global.u32 	%r54, [%rd11];
	add.s32 	%r55, %r54, %r53;
	add.s64 	%rd12, %rd11, %rd6;
	ld.global.u32 	%r56, [%rd12];
	add.s32 	%r57, %r56, %r55;
	add.s64 	%rd13, %rd12, %rd6;
	ld.global.u32 	%r58, [%rd13];
	add.s32 	%r59, %r58, %r57;
	add.s64 	%rd14, %rd13, %rd6;
	ld.global.u32 	%r60, [%rd14];
	add.s32 	%r61, %r60, %r59;
	add.s64 	%rd15, %rd14, %rd6;
	ld.global.u32 	%r62, [%rd15];
	add.s32 	%r63, %r62, %r61;
	add.s64 	%rd16, %rd15, %rd6;
	ld.global.u32 	%r64, [%rd16];
	add.s32 	%r65, %r64, %r63;
	add.s64 	%rd17, %rd16, %rd6;
	ld.global.u32 	%r66, [%rd17];
	add.s32 	%r67, %r66, %r65;
	add.s64 	%rd18, %rd17, %rd6;
	ld.global.u32 	%r68, [%rd18];
	add.s32 	%r69, %r68, %r67;
	add.s64 	%rd19, %rd18, %rd6;
	ld.global.u32 	%r70, [%rd19];
	add.s32 	%r71, %r70, %r69;
	add.s64 	%rd20, %rd19, %rd6;
	ld.global.u32 	%r72, [%rd20];
	add.s32 	%r73, %r72, %r71;
	add.s64 	%rd21, %rd20, %rd6;
	ld.global.u32 	%r74, [%rd21];
	add.s32 	%r117, %r74, %r73;
	add.s32 	%r103, %r103, 16;
	add.s32 	%r102, %r102, %r5;
	setp.ne.s32 	%p4, %r103, 0;
	@%p4 bra 	$L__BB0_4;
$L__BB0_5:
	setp.eq.s32 	%p5, %r2, 0;
	@%p5 bra 	$L__BB0_14;
	and.b32  	%r15, %r36, 7;
	setp.lt.u32 	%p6, %r2, 8;
	@%p6 bra 	$L__BB0_8;
	mad.lo.s32 	%r76, %r109, %r37, %r1;
	mul.wide.s32 	%rd22, %r76, 4;
	add.s64 	%rd23, %rd1, %rd22;
	ld.global.u32 	%r77, [%rd23];
	add.s32 	%r78, %r77, %r117;
	mul.wide.s32 	%rd24, %r37, 4;
	add.s64 	%rd25, %rd23, %rd24;
	ld.global.u32 	%r79, [%rd25];
	add.s32 	%r80, %r79, %r78;
	add.s64 	%rd26, %rd25, %rd24;
	ld.global.u32 	%r81, [%rd26];
	add.s32 	%r82, %r81, %r80;
	add.s64 	%rd27, %rd26, %rd24;
	ld.global.u32 	%r83, [%rd27];
	add.s32 	%r84, %r83, %r82;
	add.s64 	%rd28, %rd27, %rd24;
	ld.global.u32 	%r85, [%rd28];
	add.s32 	%r86, %r85, %r84;
	add.s64 	%rd29, %rd28, %rd24;
	ld.global.u32 	%r87, [%rd29];
	add.s32 	%r88, %r87, %r86;
	add.s64 	%rd30, %rd29, %rd24;
	ld.global.u32 	%r89, [%rd30];
	add.s32 	%r90, %r89, %r88;
	add.s64 	%rd31, %rd30, %rd24;
	ld.global.u32 	%r91, [%rd31];
	add.s32 	%r117, %r91, %r90;
	add.s32 	%r109, %r109, 8;
$L__BB0_8:
	setp.eq.s32 	%p7, %r15, 0;
	@%p7 bra 	$L__BB0_14;
	and.b32  	%r21, %r36, 3;
	setp.lt.u32 	%p8, %r15, 4;
	@%p8 bra 	$L__BB0_11;
	mad.lo.s32 	%r93, %r109, %r37, %r1;
	mul.wide.s32 	%rd32, %r93, 4;
	add.s64 	%rd33, %rd1, %rd32;
	ld.global.u32 	%r94, [%rd33];
	add.s32 	%r95, %r94, %r117;
	mul.wide.s32 	%rd34, %r37, 4;
	add.s64 	%rd35, %rd33, %rd34;
	ld.global.u32 	%r96, [%rd35];
	add.s32 	%r97, %r96, %r95;
	add.s64 	%rd36, %rd35, %rd34;
	ld.global.u32 	%r98, [%rd36];
	add.s32 	%r99, %r98, %r97;
	add.s64 	%rd37, %rd36, %rd34;
	ld.global.u32 	%r100, [%rd37];
	add.s32 	%r117, %r100, %r99;
	add.s32 	%r109, %r109, 4;
$L__BB0_11:
	setp.eq.s32 	%p9, %r21, 0;
	@%p9 bra 	$L__BB0_14;
	mad.lo.s32 	%r115, %r109, %r37, %r1;
	neg.s32 	%r114, %r21;
$L__BB0_13:
	.pragma "nounroll";
	mul.wide.s32 	%rd38, %r115, 4;
	add.s64 	%rd39, %rd1, %rd38;
	ld.global.u32 	%r101, [%rd39];
	add.s32 	%r117, %r101, %r117;
	add.s32 	%r115, %r115, %r37;
	add.s32 	%r114, %r114, 1;
	setp.ne.s32 	%p10, %r114, 0;
	@%p10 bra 	$L__BB0_13;
$L__BB0_14:
	cvt.rn.f32.s32 	%f6, %r117;
$L__BB0_15:
	cvt.rn.f32.s32 	%f4, %r36;
	div.rn.f32 	%f5, %f6, %f4;
	cvta.to.global.u64 	%rd40, %rd2;
	mul.wide.s32 	%rd41, %r1, 4;
	add.s64 	%rd42, %rd40, %rd41;
	st.global.f32 	[%rd42], %f5;
$L__BB0_16:
	ret;

}
	// .globl	_Z8compute2PKiPfS1_ii
.visible .entry _Z8compute2PKiPfS1_ii(
	.param .u64 .ptr .align 1 _Z8compute2PKiPfS1_ii_param_0,
	.param .u64 .ptr .align 1 _Z8compute2PKiPfS1_ii_param_1,
	.param .u64 .ptr .align 1 _Z8compute2PKiPfS1_ii_param_2,
	.param .u32 _Z8compute2PKiPfS1_ii_param_3,
	.param .u32 _Z8compute2PKiPfS1_ii_param_4
)
{
	.reg .pred 	%p<11>;
	.reg .b32 	%r<118>;
	.reg .b32 	%f<7>;
	.reg .b64 	%rd<16>;

	ld.param.u64 	%rd4, [_Z8compute2PKiPfS1_ii_param_0];
	ld.param.u64 	%rd3, [_Z8compute2PKiPfS1_ii_param_1];
	ld.param.u32 	%r37, [_Z8compute2PKiPfS1_ii_param_3];
	ld.param.u32 	%r36, [_Z8compute2PKiPfS1_ii_param_4];
	cvta.to.global.u64 	%rd1, %rd4;
	mov.u32 	%r38, %ctaid.x;
	mov.u32 	%r39, %ntid.x;
	mov.u32 	%r40, %tid.x;
	mad.lo.s32 	%r1, %r38, %r39, %r40;
	setp.gt.s32 	%p1, %r1, %r37;
	@%p1 bra 	$L__BB1_16;
	setp.lt.s32 	%p2, %r36, 1;
	mov.f32 	%f6, 0f00000000;
	@%p2 bra 	$L__BB1_15;
	mul.lo.s32 	%r2, %r36, %r1;
	and.b32  	%r3, %r36, 15;
	setp.lt.u32 	%p3, %r36, 16;
	mov.b32 	%r109, 0;
	mov.u32 	%r117, %r109;
	@%p3 bra 	$L__BB1_5;
	and.b32  	%r109, %r36, 2147483632;
	neg.s32 	%r103, %r109;
	add.s64 	%rd2, %rd1, 32;
	mov.b32 	%r117, 0;
	mov.u32 	%r102, %r2;
$L__BB1_4:
	.pragma "nounroll";
	mul.wide.s32 	%rd5, %r102, 4;
	add.s64 	%rd6, %rd2, %rd5;
	ld.global.u32 	%r44, [%rd6+-32];
	add.s32 	%r45, %r44, %r117;
	ld.global.u32 	%r46, [%rd6+-28];
	add.s32 	%r47, %r46, %r45;
	ld.global.u32 	%r48, [%rd6+-24];
	add.s32 	%r49, %r48, %r47;
	ld.global.u32 	%r50, [%rd6+-20];
	add.s32 	%r51, %r50, %r49;
	ld.global.u32 	%r52, [%rd6+-16];
	add.s32 	%r53, %r52, %r51;
	ld.global.u32 	%r54, [%rd6+-12];
	add.s32 	%r55, %r54, %r53;
	ld.global.u32 	%r56, [%rd6+-8];
	add.s32 	%r57, %r56, %r55;
	ld.global.u32 	%r58, [%rd6+-4];
	add.s32 	%r59, %r58, %r57;
	ld.global.u32 	%r60, [%rd6];
	add.s32 	%r61, %r60, %r59;
	ld.global.u32 	%r62, [%rd6+4];
	add.s32 	%r63, %r62, %r61;
	ld.global.u32 	%r64, [%rd6+8];
	add.s32 	%r65, %r64, %r63;
	ld.global.u32 	%r66, [%rd6+12];
	add.s32 	%r67, %r66, %r65;
	ld.global.u32 	%r68, [%rd6+16];
	add.s32 	%r69, %r68, %r67;
	ld.global.u32 	%r70, [%rd6+20];
	add.s32 	%r71, %r70, %r69;
	ld.global.u32 	%r72, [%rd6+24];
	add.s32 	%r73, %r72, %r71;
	ld.global.u32 	%r74, [%rd6+28];
	add.s32 	%r117, %r74, %r73;
	add.s32 	%r103, %r103, 16;
	add.s32 	%r102, %r102, 16;
	setp.ne.s32 	%p4, %r103, 0;
	@%p4 bra 	$L__BB1_4;
$L__BB1_5:
	setp.eq.s32 	%p5, %r3, 0;
	@%p5 bra 	$L__BB1_14;
	and.b32  	%r15, %r36, 7;
	setp.lt.u32 	%p6, %r3, 8;
	@%p6 bra 	$L__BB1_8;
	add.s32 	%r76, %r109, %r2;
	mul.wide.s32 	%rd7, %r76, 4;
	add.s64 	%rd8, %rd1, %rd7;
	ld.global.u32 	%r77, [%rd8];
	add.s32 	%r78, %r77, %r117;
	ld.global.u32 	%r79, [%rd8+4];
	add.s32 	%r80, %r79, %r78;
	ld.global.u32 	%r81, [%rd8+8];
	add.s32 	%r82, %r81, %r80;
	ld.global.u32 	%r83, [%rd8+12];
	add.s32 	%r84, %r83, %r82;
	ld.global.u32 	%r85, [%rd8+16];
	add.s32 	%r86, %r85, %r84;
	ld.global.u32 	%r87, [%rd8+20];
	add.s32 	%r88, %r87, %r86;
	ld.global.u32 	%r89, [%rd8+24];
	add.s32 	%r90, %r89, %r88;
	ld.global.u32 	%r91, [%rd8+28];
	add.s32 	%r117, %r91, %r90;
	add.s32 	%r109, %r109, 8;
$L__BB1_8:
	setp.eq.s32 	%p7, %r15, 0;
	@%p7 bra 	$L__BB1_14;
	and.b32  	%r21, %r36, 3;
	setp.lt.u32 	%p8, %r15, 4;
	@%p8 bra 	$L__BB1_11;
	add.s32 	%r93, %r109, %r2;
	mul.wide.s32 	%rd9, %r93, 4;
	add.s64 	%rd10, %rd1, %rd9;
	ld.global.u32 	%r94, [%rd10];
	add.s32 	%r95, %r94, %r117;
	ld.global.u32 	%r96, [%rd10+4];
	add.s32 	%r97, %r96, %r95;
	ld.global.u32 	%r98, [%rd10+8];
	add.s32 	%r99, %r98, %r97;
	ld.global.u32 	%r100, [%rd10+12];
	add.s32 	%r117, %r100, %r99;
	add.s32 	%r109, %r109, 4;
$L__BB1_11:
	setp.eq.s32 	%p9, %r21, 0;
	@%p9 bra 	$L__BB1_14;
	add.s32 	%r115, %r109, %r2;
	neg.s32 	%r114, %r21;
$L__BB1_13:
	.pragma "nounroll";
	mul.wide.s32 	%rd11, %r115, 4;
	add.s64 	%rd12, %rd1, %rd11;
	ld.global.u32 	%r101, [%rd12];
	add.s32 	%r117, %r101, %r117;
	add.s32 	%r115, %r115, 1;
	add.s32 	%r114, %r114, 1;
	setp.ne.s32 	%p10, %r114, 0;
	@%p10 bra 	$L__BB1_13;
$L__BB1_14:
	cvt.rn.f32.s32 	%f6, %r117;
$L__BB1_15:
	cvt.rn.f32.s32 	%f4, %r36;
	div.rn.f32 	%f5, %f6, %f4;
	cvta.to.global.u64 	%rd13, %rd3;
	mul.wide.s32 	%rd14, %r1, 4;
	add.s64 	%rd15, %rd13, %rd14;
	st.global.f32 	[%rd15], %f5;
$L__BB1_16:
	ret;

}


// ===== COMPILED SASS (sm_100) =====

	.target	sm_100

	.elftype	@"ET_EXEC"


//--------------------- .note.nv.tkinfo           --------------------------
	.section	.note.nv.tkinfo,"",@"SHT_NOTE"
	.sectionflags	@"SHF_NOTE_NV_TKINFO"
	.tkinfo
        /*0018*/ 	.word	0x00000002
        /*0030*/ 	.string	""
        /*0030*/ 	.string	"ptxas"
        /*0030*/ 	.string	"Cuda compilation tools, release 13.0, V13.0.88"
        /*0030*/ 	.string	"Build cuda_13.0.r13.0/compiler.36424714_0"
        /*0030*/ 	.string	"-arch sm_100 -m 64 "



//--------------------- .note.nv.cuinfo           --------------------------
	.section	.note.nv.cuinfo,"",@"SHT_NOTE"
	.sectionflags	@"SHF_NOTE_NV_CUINFO"
        /*0018*/ 	.short	0x0002
        /*001a*/ 	.short	0x0064
        /*001c*/ 	.short	0x0082
	.zero		2


//--------------------- .nv.info                  --------------------------
	.section	.nv.info,"",@"SHT_CUDA_INFO"
	.align	4


	//----- nvinfo : EIATTR_REGCOUNT
	.align		4
        /*0000*/ 	.byte	0x04, 0x2f
        /*0002*/ 	.short	(.L_1 - .L_0)
	.align		4
.L_0:
        /*0004*/ 	.word	index@(_Z7computePKiPfS1_ii)
        /*0008*/ 	.word	0x00000020


	//----- nvinfo : EIATTR_FRAME_SIZE
	.align		4
.L_1:
        /*000c*/ 	.byte	0x04, 0x11
        /*000e*/ 	.short	(.L_3 - .L_2)
	.align		4
.L_2:
        /*0010*/ 	.word	index@($__internal_1_$__cuda_sm3x_div_rn_noftz_f32_slowpath)
        /*0014*/ 	.word	0x00000000


	//----- nvinfo : EIATTR_FRAME_SIZE
	.align		4
.L_3:
        /*0018*/ 	.byte	0x04, 0x11
        /*001a*/ 	.short	(.L_5 - .L_4)
	.align		4
.L_4:
        /*001c*/ 	.word	index@(_Z7computePKiPfS1_ii)
        /*0020*/ 	.word	0x00000000


	//----- nvinfo : EIATTR_REGCOUNT
	.align		4
.L_5:
        /*0024*/ 	.byte	0x04, 0x2f
        /*0026*/ 	.short	(.L_7 - .L_6)
	.align		4
.L_6:
        /*0028*/ 	.word	index@(_Z8compute2PKiPfS1_ii)
        /*002c*/ 	.word	0x00000019


	//----- nvinfo : EIATTR_FRAME_SIZE
	.align		4
.L_7:
        /*0030*/ 	.byte	0x04, 0x11
        /*0032*/ 	.short	(.L_9 - .L_8)
	.align		4
.L_8:
        /*0034*/ 	.word	index@($__internal_0_$__cuda_sm3x_div_rn_noftz_f32_slowpath)
        /*0038*/ 	.word	0x00000000


	//----- nvinfo : EIATTR_FRAME_SIZE
	.align		4
.L_9:
        /*003c*/ 	.byte	0x04, 0x11
        /*003e*/ 	.short	(.L_11 - .L_10)
	.align		4
.L_10:
        /*0040*/ 	.word	index@(_Z8compute2PKiPfS1_ii)
        /*0044*/ 	.word	0x00000000


	//----- nvinfo : EIATTR_MIN_STACK_SIZE
	.align		4
.L_11:
        /*0048*/ 	.byte	0x04, 0x12
        /*004a*/ 	.short	(.L_13 - .L_12)
	.align		4
.L_12:
        /*004c*/ 	.word	index@(_Z8compute2PKiPfS1_ii)
        /*0050*/ 	.word	0x00000000


	//----- nvinfo : EIATTR_MIN_STACK_SIZE
	.align		4
.L_13:
        /*0054*/ 	.byte	0x04, 0x12
        /*0056*/ 	.short	(.L_15 - .L_14)
	.align		4
.L_14:
        /*0058*/ 	.word	index@(_Z7computePKiPfS1_ii)
        /*005c*/ 	.word	0x00000000
.L_15:


//--------------------- .nv.compat                --------------------------
	.section	.nv.compat,"",@"SHT_CUDA_COMPAT_INFO"
	.align	4
        /*0000*/ 	.byte	0x02, 0x09, 0x00, 0x00, 0x02, 0x02, 0x01, 0x00, 0x02, 0x05, 0x05, 0x00, 0x03, 0x07, 0x01, 0x01
        /*0010*/ 	.byte	0x02, 0x03, 0x00, 0x00, 0x02, 0x06, 0x01, 0x00, 0x04, 0x0b, 0x08, 0x00, 0x01, 0x00, 0x00, 0x00
        /*0020*/ 	.byte	0x00, 0x00, 0x00, 0x00


//--------------------- .nv.info._Z8compute2PKiPfS1_ii --------------------------
	.section	.nv.info._Z8compute2PKiPfS1_ii,"",@"SHT_CUDA_INFO"
	.sectionflags	@""
	.align	4


	//----- nvinfo : EIATTR_CUDA_API_VERSION
	.align		4
        /*0000*/ 	.byte	0x04, 0x37
        /*0002*/ 	.short	(.L_17 - .L_16)
.L_16:
        /*0004*/ 	.word	0x00000082


	//----- nvinfo : EIATTR_KPARAM_INFO
	.align		4
.L_17:
        /*0008*/ 	.byte	0x04, 0x17
        /*000a*/ 	.short	(.L_19 - .L_18)
.L_18:
        /*000c*/ 	.word	0x00000000
        /*0010*/ 	.short	0x0004
        /*0012*/ 	.short	0x001c
        /*0014*/ 	.byte	0x00, 0xf0, 0x11, 0x00


	//----- nvinfo : EIATTR_KPARAM_INFO
	.align		4
.L_19:
        /*0018*/ 	.byte	0x04, 0x17
        /*001a*/ 	.short	(.L_21 - .L_20)
.L_20:
        /*001c*/ 	.word	0x00000000
        /*0020*/ 	.short	0x0003
        /*0022*/ 	.short	0x0018
        /*0024*/ 	.byte	0x00, 0xf0, 0x11, 0x00


	//----- nvinfo : EIATTR_KPARAM_INFO
	.align		4
.L_21:
        /*0028*/ 	.byte	0x04, 0x17
        /*002a*/ 	.short	(.L_23 - .L_22)
.L_22:
        /*002c*/ 	.word	0x00000000
        /*0030*/ 	.short	0x0002
        /*0032*/ 	.short	0x0010
        /*0034*/ 	.byte	0x00, 0xf5, 0x21, 0x00


	//----- nvinfo : EIATTR_KPARAM_INFO
	.align		4
.L_23:
        /*0038*/ 	.byte	0x04, 0x17
        /*003a*/ 	.short	(.L_25 - .L_24)
.L_24:
        /*003c*/ 	.word	0x00000000
        /*0040*/ 	.short	0x0001
        /*0042*/ 	.short	0x0008
        /*0044*/ 	.byte	0x00, 0xf5, 0x21, 0x00


	//----- nvinfo : EIATTR_KPARAM_INFO
	.align		4
.L_25:
        /*0048*/ 	.byte	0x04, 0x17
        /*004a*/ 	.short	(.L_27 - .L_26)
.L_26:
        /*004c*/ 	.word	0x00000000
        /*0050*/ 	.short	0x0000
        /*0052*/ 	.short	0x0000
        /*0054*/ 	.byte	0x00, 0xf5, 0x21, 0x00


	//----- nvinfo : EIATTR_SPARSE_MMA_MASK
	.align		4
.L_27:
        /*0058*/ 	.byte	0x03, 0x50
        /*005a*/ 	.short	0x0000


	//----- nvinfo : EIATTR_MAXREG_COUNT
	.align		4
        /*005c*/ 	.byte	0x03, 0x1b
        /*005e*/ 	.short	0x00ff


	//----- nvinfo : EIATTR_MERCURY_ISA_VERSION
	.align		4
        /*0060*/ 	.byte	0x03, 0x5f
        /*0062*/ 	.short	0x0101


	//----- nvinfo : EIATTR_VRC_CTA_INIT_COUNT
	.align		4
        /*0064*/ 	.byte	0x02, 0x4a
	.zero		1
	.zero		1


	//----- nvinfo : EIATTR_EXIT_INSTR_OFFSETS
	.align		4
        /*0068*/ 	.byte	0x04, 0x1c
        /*006a*/ 	.short	(.L_29 - .L_28)


	//   ....[0]....
.L_28:
        /*006c*/ 	.word	0x00000070


	//   ....[1]....
        /*0070*/ 	.word	0x000007b0


	//----- nvinfo : EIATTR_CRS_STACK_SIZE
	.align		4
.L_29:
        /*0074*/ 	.byte	0x04, 0x1e
        /*0076*/ 	.short	(.L_31 - .L_30)
.L_30:
        /*0078*/ 	.word	0x00000000


	//----- nvinfo : EIATTR_CBANK_PARAM_SIZE
	.align		4
.L_31:
        /*007c*/ 	.byte	0x03, 0x19
        /*007e*/ 	.short	0x0020


	//----- nvinfo : EIATTR_PARAM_CBANK
	.align		4
        /*0080*/ 	.byte	0x04, 0x0a
        /*0082*/ 	.short	(.L_33 - .L_32)
	.align		4
.L_32:
        /*0084*/ 	.word	index@(.nv.constant0._Z8compute2PKiPfS1_ii)
        /*0088*/ 	.short	0x0380
        /*008a*/ 	.short	0x0020


	//----- nvinfo : EIATTR_SW_WAR
	.align		4
.L_33:
        /*008c*/ 	.byte	0x04, 0x36
        /*008e*/ 	.short	(.L_35 - .L_34)
.L_34:
        /*0090*/ 	.word	0x00000008
.L_35:


//--------------------- .nv.info._Z7computePKiPfS1_ii --------------------------
	.section	.nv.info._Z7computePKiPfS1_ii,"",@"SHT_CUDA_INFO"
	.sectionflags	@""
	.align	4


	//----- nvinfo : EIATTR_CUDA_API_VERSION
	.align		4
        /*0000*/ 	.byte	0x04, 0x37
        /*0002*/ 	.short	(.L_37 - .L_36)
.L_36:
        /*0004*/ 	.word	0x00000082


	//----- nvinfo : EIATTR_KPARAM_INFO
	.align		4
.L_37:
        /*0008*/ 	.byte	0x04, 0x17
        /*000a*/ 	.short	(.L_39 - .L_38)
.L_38:
        /*000c*/ 	.word	0x00000000
        /*0010*/ 	.short	0x0004
        /*0012*/ 	.short	0x001c
        /*0014*/ 	.byte	0x00, 0xf0, 0x11, 0x00


	//----- nvinfo : EIATTR_KPARAM_INFO
	.align		4
.L_39:
        /*0018*/ 	.byte	0x04, 0x17
        /*001a*/ 	.short	(.L_41 - .L_40)
.L_40:
        /*001c*/ 	.word	0x00000000
        /*0020*/ 	.short	0x0003
        /*0022*/ 	.short	0x0018
        /*0024*/ 	.byte	0x00, 0xf0, 0x11, 0x00


	//----- nvinfo : EIATTR_KPARAM_INFO
	.align		4
.L_41:
        /*0028*/ 	.byte	0x04, 0x17
        /*002a*/ 	.short	(.L_43 - .L_42)
.L_42:
        /*002c*/ 	.word	0x00000000
        /*0030*/ 	.short	0x0002
        /*0032*/ 	.short	0x0010
        /*0034*/ 	.byte	0x00, 0xf5, 0x21, 0x00


	//----- nvinfo : EIATTR_KPARAM_INFO
	.align		4
.L_43:
        /*0038*/ 	.byte	0x04, 0x17
        /*003a*/ 	.short	(.L_45 - .L_44)
.L_44:
        /*003c*/ 	.word	0x00000000
        /*0040*/ 	.short	0x0001
        /*0042*/ 	.short	0x0008
        /*0044*/ 	.byte	0x00, 0xf5, 0x21, 0x00


	//----- nvinfo : EIATTR_KPARAM_INFO
	.align		4
.L_45:
        /*0048*/ 	.byte	0x04, 0x17
        /*004a*/ 	.short	(.L_47 - .L_46)
.L_46:
        /*004c*/ 	.word	0x00000000
        /*0050*/ 	.short	0x0000
        /*0052*/ 	.short	0x0000
        /*0054*/ 	.byte	0x00, 0xf5, 0x21, 0x00


	//----- nvinfo : EIATTR_SPARSE_MMA_MASK
	.align		4
.L_47:
        /*0058*/ 	.byte	0x03, 0x50
        /*005a*/ 	.short	0x0000


	//----- nvinfo : EIATTR_MAXREG_COUNT
	.align		4
        /*005c*/ 	.byte	0x03, 0x1b
        /*005e*/ 	.short	0x00ff


	//----- nvinfo : EIATTR_MERCURY_ISA_VERSION
	.align		4
        /*0060*/ 	.byte	0x03, 0x5f
        /*0062*/ 	.short	0x0101


	//----- nvinfo : EIATTR_VRC_CTA_INIT_COUNT
	.align		4
        /*0064*/ 	.byte	0x02, 0x4a
	.zero		1
	.zero		1


	//----- nvinfo : EIATTR_EXIT_INSTR_OFFSETS
	.align		4
        /*0068*/ 	.byte	0x04, 0x1c
        /*006a*/ 	.short	(.L_49 - .L_48)


	//   ....[0]....
.L_48:
        /*006c*/ 	.word	0x00000070


	//   ....[1]....
        /*0070*/ 	.word	0x00000900


	//----- nvinfo : EIATTR_CRS_STACK_SIZE
	.align		4
.L_49:
        /*0074*/ 	.byte	0x04, 0x1e
        /*0076*/ 	.short	(.L_51 - .L_50)
.L_50:
        /*0078*/ 	.word	0x00000000


	//----- nvinfo : EIATTR_CBANK_PARAM_SIZE
	.align		4
.L_51:
        /*007c*/ 	.byte	0x03, 0x19
        /*007e*/ 	.short	0x0020


	//----- nvinfo : EIATTR_PARAM_CBANK
	.align		4
        /*0080*/ 	.byte	0x04, 0x0a
        /*0082*/ 	.short	(.L_53 - .L_52)
	.align		4
.L_52:
        /*0084*/ 	.word	index@(.nv.constant0._Z7computePKiPfS1_ii)
        /*0088*/ 	.short	0x0380
        /*008a*/ 	.short	0x0020


	//----- nvinfo : EIATTR_SW_WAR
	.align		4
.L_53:
        /*008c*/ 	.byte	0x04, 0x36
        /*008e*/ 	.short	(.L_55 - .L_54)
.L_54:
        /*0090*/ 	.word	0x00000008
.L_55:


//--------------------- .nv.callgraph             --------------------------
	.section	.nv.callgraph,"",@"SHT_CUDA_CALLGRAPH"
	.align	4
	.sectionentsize	8
	.align		4
        /*0000*/ 	.word	0x00000000
	.align		4
        /*0004*/ 	.word	0xffffffff
	.align		4
        /*0008*/ 	.word	0x00000000
	.align		4
        /*000c*/ 	.word	0xfffffffe
	.align		4
        /*0010*/ 	.word	0x00000000
	.align		4
        /*0014*/ 	.word	0xfffffffd
	.align		4
        /*0018*/ 	.word	0x00000000
	.align		4
        /*001c*/ 	.word	0xfffffffc


//--------------------- .text._Z8compute2PKiPfS1_ii --------------------------
	.section	.text._Z8compute2PKiPfS1_ii,"ax",@progbits
	.align	128
        .global         _Z8compute2PKiPfS1_ii
        .type           _Z8compute2PKiPfS1_ii,@function
        .size           _Z8compute2PKiPfS1_ii,(.L_x_42 - _Z8compute2PKiPfS1_ii)
        .other          _Z8compute2PKiPfS1_ii,@"STO_CUDA_ENTRY STV_DEFAULT"
_Z8compute2PKiPfS1_ii:
.text._Z8compute2PKiPfS1_ii:
[----:B------:R-:W-:Y:S01]  /*0000*/  LDC R1, c[0x0][0x37c] ;  /* 0x0000df00ff017b82 */ /* 0x000fe20000000800 */
[----:B------:R-:W0:Y:S07]  /*0010*/  S2R R3, SR_TID.X ;  /* 0x0000000000037919 */ /* 0x000e2e0000002100 */
[----:B------:R-:W0:Y:S01]  /*0020*/  S2UR UR4, SR_CTAID.X ;  /* 0x00000000000479c3 */ /* 0x000e220000002500 */
[----:B------:R-:W1:Y:S07]  /*0030*/  LDCU UR5, c[0x0][0x398] ;  /* 0x00007300ff0577ac */ /* 0x000e6e0008000800 */
[----:B------:R-:W0:Y:S02]  /*0040*/  LDC R2, c[0x0][0x360] ;  /* 0x0000d800ff027b82 */ /* 0x000e240000000800 */
[----:B0-----:R-:W-:-:S05]  /*0050*/  IMAD R2, R2, UR4, R3 ;  /* 0x0000000402027c24 */ /* 0x001fca000f8e0203 */
[----:B-1----:R-:W-:-:S13]  /*0060*/  ISETP.GT.AND P0, PT, R2, UR5, PT ;  /* 0x0000000502007c0c */ /* 0x002fda000bf04270 */
[----:B------:R-:W-:Y:S05]  /*0070*/  @P0 EXIT ;  /* 0x000000000000094d */ /* 0x000fea0003800000 */
[----:B------:R-:W0:Y:S01]  /*0080*/  LDCU UR12, c[0x0][0x39c] ;  /* 0x00007380ff0c77ac */ /* 0x000e220008000800 */
[----:B------:R-:W-:Y:S01]  /*0090*/  IMAD.MOV.U32 R3, RZ, RZ, RZ ;  /* 0x000000ffff037224 */ /* 0x000fe200078e00ff */
[----:B------:R-:W1:Y:S01]  /*00a0*/  LDCU.64 UR10, c[0x0][0x358] ;  /* 0x00006b00ff0a77ac */ /* 0x000e620008000a00 */
[----:B0-----:R-:W-:-:S09]  /*00b0*/  UISETP.GE.AND UP0, UPT, UR12, 0x1, UPT ;  /* 0x000000010c00788c */ /* 0x001fd2000bf06270 */
[----:B-1----:R-:W-:Y:S05]  /*00c0*/  BRA.U !UP0, `(.L_x_0) ;  /* 0x0000000508747547 */ /* 0x002fea000b800000 */
[----:B------:R-:W-:Y:S02]  /*00d0*/  UISETP.GE.U32.AND UP1, UPT, UR12, 0x10, UPT ;  /* 0x000000100c00788c */ /* 0x000fe4000bf26070 */
[----:B------:R-:W-:Y:S01]  /*00e0*/  IMAD R0, R2, UR12, RZ ;  /* 0x0000000c02007c24 */ /* 0x000fe2000f8e02ff */
[----:B------:R-:W-:Y:S01]  /*00f0*/  ULOP3.LUT UR8, UR12, 0xf, URZ, 0xc0, !UPT ;  /* 0x0000000f0c087892 */ /* 0x000fe2000f8ec0ff */
[----:B------:R-:W-:Y:S01]  /*0100*/  IMAD.MOV.U32 R3, RZ, RZ, RZ ;  /* 0x000000ffff037224 */ /* 0x000fe200078e00ff */
[----:B------:R-:W-:Y:S02]  /*0110*/  UMOV UR4, URZ ;  /* 0x000000ff00047c82 */ /* 0x000fe40008000000 */
[----:B------:R-:W-:Y:S02]  /*0120*/  UISETP.NE.AND UP0, UPT, UR8, URZ, UPT ;  /* 0x000000ff0800728c */ /* 0x000fe4000bf05270 */
[----:B------:R-:W-:Y:S09]  /*0130*/  BRA.U !UP1, `(.L_x_1) ;  /* 0x0000000109987547 */ /* 0x000ff2000b800000 */
[----:B------:R-:W0:Y:S01]  /*0140*/  LDCU.64 UR6, c[0x0][0x380] ;  /* 0x00007000ff0677ac */ /* 0x000e220008000a00 */
[----:B------:R-:W-:Y:S02]  /*0150*/  IMAD.MOV.U32 R3, RZ, RZ, RZ ;  /* 0x000000ffff037224 */ /* 0x000fe400078e00ff */
[----:B------:R-:W-:Y:S01]  /*0160*/  IMAD.MOV.U32 R6, RZ, RZ, R0 ;  /* 0x000000ffff067224 */ /* 0x000fe200078e0000 */
[----:B------:R-:W-:-:S04]  /*0170*/  ULOP3.LUT UR4, UR12, 0x7ffffff0, URZ, 0xc0, !UPT ;  /* 0x7ffffff00c047892 */ /* 0x000fc8000f8ec0ff */
[----:B------:R-:W-:Y:S02]  /*0180*/  UIADD3 UR9, UPT, UPT, -UR4, URZ, URZ ;  /* 0x000000ff04097290 */ /* 0x000fe4000fffe1ff */
[----:B0-----:R-:W-:-:S04]  /*0190*/  UIADD3 UR5, UP1, UPT, UR6, 0x20, URZ ;  /* 0x0000002006057890 */ /* 0x001fc8000ff3e0ff */
[----:B------:R-:W-:-:S12]  /*01a0*/  UIADD3.X UR6, UPT, UPT, URZ, UR7, URZ, UP1, !UPT ;  /* 0x00000007ff067290 */ /* 0x000fd80008ffe4ff */
.L_x_2:
[----:B------:R-:W-:Y:S02]  /*01b0*/  IMAD.U32 R4, RZ, RZ, UR5 ;  /* 0x00000005ff047e24 */ /* 0x000fe4000f8e00ff */
[----:B------:R-:W-:Y:S02]  /*01c0*/  IMAD.U32 R5, RZ, RZ, UR6 ;  /* 0x00000006ff057e24 */ /* 0x000fe4000f8e00ff */
[----:B------:R-:W-:-:S05]  /*01d0*/  IMAD.WIDE R4, R6, 0x4, R4 ;  /* 0x0000000406047825 */ /* 0x000fca00078e0204 */
[----:B------:R-:W2:Y:S04]  /*01e0*/  LDG.E R8, desc[UR10][R4.64+-0x20] ;  /* 0xffffe00a04087981 */ /* 0x000ea8000c1e1900 */
[----:B------:R-:W2:Y:S04]  /*01f0*/  LDG.E R7, desc[UR10][R4.64+-0x1c] ;  /* 0xffffe40a04077981 */ /* 0x000ea8000c1e1900 */
[----:B------:R-:W3:Y:S04]  /*0200*/  LDG.E R10, desc[UR10][R4.64+-0x18] ;  /* 0xffffe80a040a7981 */ /* 0x000ee8000c1e1900 */
[----:B------:R-:W3:Y:S04]  /*0210*/  LDG.E R9, desc[UR10][R4.64+-0x14] ;  /* 0xffffec0a04097981 */ /* 0x000ee8000c1e1900 */
[----:B------:R-:W4:Y:S04]  /*0220*/  LDG.E R12, desc[UR10][R4.64+-0x10] ;  /* 0xfffff00a040c7981 */ /* 0x000f28000c1e1900 */
[----:B------:R-:W4:Y:S04]  /*0230*/  LDG.E R11, desc[UR10][R4.64+-0xc] ;  /* 0xfffff40a040b7981 */ /* 0x000f28000c1e1900 */
[----:B------:R-:W5:Y:S04]  /*0240*/  LDG.E R14, desc[UR10][R4.64+-0x8] ;  /* 0xfffff80a040e7981 */ /* 0x000f68000c1e1900 */
        /* <DEDUP_REMOVED lines=8> */
[----:B------:R-:W5:Y:S01]  /*02d0*/  LDG.E R21, desc[UR10][R4.64+0x1c] ;  /* 0x00001c0a04157981 */ /* 0x000f62000c1e1900 */
[----:B------:R-:W-:Y:S01]  /*02e0*/  UIADD3 UR9, UPT, UPT, UR9, 0x10, URZ ;  /* 0x0000001009097890 */ /* 0x000fe2000fffe0ff */
[----:B------:R-:W-:-:S03]  /*02f0*/  VIADD R6, R6, 0x10 ;  /* 0x0000001006067836 */ /* 0x000fc60000000000 */
[----:B------:R-:W-:Y:S01]  /*0300*/  UISETP.NE.AND UP1, UPT, UR9, URZ, UPT ;  /* 0x000000ff0900728c */ /* 0x000fe2000bf25270 */
[----:B--2---:R-:W-:-:S04]  /*0310*/  IADD3 R7, PT, PT, R7, R8, R3 ;  /* 0x0000000807077210 */ /* 0x004fc80007ffe003 */
[----:B---3--:R-:W-:-:S04]  /*0320*/  IADD3 R7, PT, PT, R9, R10, R7 ;  /* 0x0000000a09077210 */ /* 0x008fc80007ffe007 */
[----:B----4-:R-:W-:-:S04]  /*0330*/  IADD3 R7, PT, PT, R11, R12, R7 ;  /* 0x0000000c0b077210 */ /* 0x010fc80007ffe007 */
[----:B-----5:R-:W-:-:S04]  /*0340*/  IADD3 R7, PT, PT, R13, R14, R7 ;  /* 0x0000000e0d077210 */ /* 0x020fc80007ffe007 */
[----:B------:R-:W-:-:S04]  /*0350*/  IADD3 R7, PT, PT, R15, R16, R7 ;  /* 0x000000100f077210 */ /* 0x000fc80007ffe007 */
[----:B------:R-:W-:-:S04]  /*0360*/  IADD3 R7, PT, PT, R17, R18, R7 ;  /* 0x0000001211077210 */ /* 0x000fc80007ffe007 */
[----:B------:R-:W-:-:S04]  /*0370*/  IADD3 R7, PT, PT, R19, R20, R7 ;  /* 0x0000001413077210 */ /* 0x000fc80007ffe007 */
[----:B------:R-:W-:Y:S01]  /*0380*/  IADD3 R3, PT, PT, R21, R22, R7 ;  /* 0x0000001615037210 */ /* 0x000fe20007ffe007 */
[----:B------:R-:W-:Y:S06]  /*0390*/  BRA.U UP1, `(.L_x_2) ;  /* 0xfffffffd01847547 */ /* 0x000fec000b83ffff */
.L_x_1:
[----:B------:R-:W-:Y:S05]  /*03a0*/  BRA.U !UP0, `(.L_x_3) ;  /* 0x0000000108b87547 */ /* 0x000fea000b800000 */
[----:B------:R-:W-:Y:S02]  /*03b0*/  UISETP.GE.U32.AND UP0, UPT, UR8, 0x8, UPT ;  /* 0x000000080800788c */ /* 0x000fe4000bf06070 */
[----:B------:R-:W-:-:S04]  /*03c0*/  ULOP3.LUT UR6, UR12, 0x7, URZ, 0xc0, !UPT ;  /* 0x000000070c067892 */ /* 0x000fc8000f8ec0ff */
[----:B------:R-:W-:-:S03]  /*03d0*/  UISETP.NE.AND UP1, UPT, UR6, URZ, UPT ;  /* 0x000000ff0600728c */ /* 0x000fc6000bf25270 */
[----:B------:R-:W-:Y:S08]  /*03e0*/  BRA.U !UP0, `(.L_x_4) ;  /* 0x0000000108407547 */ /* 0x000ff0000b800000 */
[----:B------:R-:W0:Y:S01]  /*03f0*/  LDC.64 R4, c[0x0][0x380] ;  /* 0x0000e000ff047b82 */ /* 0x000e220000000a00 */
[----:B------:R-:W-:-:S04]  /*0400*/  VIADD R7, R0, UR4 ;  /* 0x0000000400077c36 */ /* 0x000fc80008000000 */
[----:B0-----:R-:W-:-:S05]  /*0410*/  IMAD.WIDE R4, R7, 0x4, R4 ;  /* 0x0000000407047825 */ /* 0x001fca00078e0204 */
[----:B------:R-:W2:Y:S04]  /*0420*/  LDG.E R6, desc[UR10][R4.64] ;  /* 0x0000000a04067981 */ /* 0x000ea8000c1e1900 */
[----:B------:R-:W2:Y:S04]  /*0430*/  LDG.E R7, desc[UR10][R4.64+0x4] ;  /* 0x0000040a04077981 */ /* 0x000ea8000c1e1900 */
[----:B------:R-:W3:Y:S04]  /*0440*/  LDG.E R9, desc[UR10][R4.64+0x8] ;  /* 0x0000080a04097981 */ /* 0x000ee8000c1e1900 */
[----:B------:R-:W3:Y:S04]  /*0450*/  LDG.E R8, desc[UR10][R4.64+0xc] ;  /* 0x00000c0a04087981 */ /* 0x000ee8000c1e1900 */
[----:B------:R-:W4:Y:S04]  /*0460*/  LDG.E R11, desc[UR10][R4.64+0x10] ;  /* 0x0000100a040b7981 */ /* 0x000f28000c1e1900 */
[----:B------:R-:W4:Y:S04]  /*0470*/  LDG.E R10, desc[UR10][R4.64+0x14] ;  /* 0x0000140a040a7981 */ /* 0x000f28000c1e1900 */
[----:B------:R-:W5:Y:S04]  /*0480*/  LDG.E R13, desc[UR10][R4.64+0x18] ;  /* 0x0000180a040d7981 */ /* 0x000f68000c1e1900 */
[----:B------:R-:W5:Y:S01]  /*0490*/  LDG.E R12, desc[UR10][R4.64+0x1c] ;  /* 0x00001c0a040c7981 */ /* 0x000f62000c1e1900 */
[----:B------:R-:W-:Y:S01]  /*04a0*/  UIADD3 UR4, UPT, UPT, UR4, 0x8, URZ ;  /* 0x0000000804047890 */ /* 0x000fe2000fffe0ff */
[----:B--2---:R-:W-:-:S04]  /*04b0*/  IADD3 R6, PT, PT, R7, R6, R3 ;  /* 0x0000000607067210 */ /* 0x004fc80007ffe003 */
[----:B---3--:R-:W-:-:S04]  /*04c0*/  IADD3 R6, PT, PT, R8, R9, R6 ;  /* 0x0000000908067210 */ /* 0x008fc80007ffe006 */
[----:B----4-:R-:W-:-:S04]  /*04d0*/  IADD3 R6, PT, PT, R10, R11, R6 ;  /* 0x0000000b0a067210 */ /* 0x010fc80007ffe006 */
[----:B-----5:R-:W-:-:S07]  /*04e0*/  IADD3 R3, PT, PT, R12, R13, R6 ;  /* 0x0000000d0c037210 */ /* 0x020fce0007ffe006 */
.L_x_4:
        /* <DEDUP_REMOVED lines=11> */
[----:B------:R-:W3:Y:S01]  /*05a0*/  LDG.E R9, desc[UR10][R4.64+0xc] ;  /* 0x00000c0a04097981 */ /* 0x000ee2000c1e1900 */
[----:B------:R-:W-:Y:S01]  /*05b0*/  UIADD3 UR4, UPT, UPT, UR4, 0x4, URZ ;  /* 0x0000000404047890 */ /* 0x000fe2000fffe0ff */
[----:B--2---:R-:W-:-:S04]  /*05c0*/  IADD3 R3, PT, PT, R7, R6, R3 ;  /* 0x0000000607037210 */ /* 0x004fc80007ffe003 */
[----:B---3--:R-:W-:-:S07]  /*05d0*/  IADD3 R3, PT, PT, R9, R8, R3 ;  /* 0x0000000809037210 */ /* 0x008fce0007ffe003 */
.L_x_5:
[----:B------:R-:W-:Y:S05]  /*05e0*/  BRA.U !UP1, `(.L_x_3) ;  /* 0x0000000109287547 */ /* 0x000fea000b800000 */
[----:B------:R-:W0:Y:S01]  /*05f0*/  LDC.64 R6, c[0x0][0x380] ;  /* 0x0000e000ff067b82 */ /* 0x000e220000000a00 */
[----:B------:R-:W-:Y:S01]  /*0600*/  VIADD R9, R0, UR4 ;  /* 0x0000000400097c36 */ /* 0x000fe20008000000 */
[----:B------:R-:W-:-:S12]  /*0610*/  UIADD3 UR5, UPT, UPT, -UR5, URZ, URZ ;  /* 0x000000ff05057290 */ /* 0x000fd8000fffe1ff */
.L_x_6:
[----:B0-----:R-:W-:-:S06]  /*0620*/  IMAD.WIDE R4, R9, 0x4, R6 ;  /* 0x0000000409047825 */ /* 0x001fcc00078e0206 */
[----:B------:R-:W2:Y:S01]  /*0630*/  LDG.E R4, desc[UR10][R4.64] ;  /* 0x0000000a04047981 */ /* 0x000ea2000c1e1900 */
[----:B------:R-:W-:Y:S01]  /*0640*/  UIADD3 UR5, UPT, UPT, UR5, 0x1, URZ ;  /* 0x0000000105057890 */ /* 0x000fe2000fffe0ff */
[----:B------:R-:W-:-:S03]  /*0650*/  VIADD R9, R9, 0x1 ;  /* 0x0000000109097836 */ /* 0x000fc60000000000 */
[----:B------:R-:W-:Y:S01]  /*0660*/  UISETP.NE.AND UP0, UPT, UR5, URZ, UPT ;  /* 0x000000ff0500728c */ /* 0x000fe2000bf05270 */
[----:B--2---:R-:W-:-:S08]  /*0670*/  IMAD.IADD R3, R4, 0x1, R3 ;  /* 0x0000000104037824 */ /* 0x004fd000078e0203 */
[----:B------:R-:W-:Y:S05]  /*0680*/  BRA.U UP0, `(.L_x_6) ;  /* 0xfffffffd00e47547 */ /* 0x000fea000b83ffff */
.L_x_3:
[----:B------:R-:W-:-:S07]  /*0690*/  I2FP.F32.S32 R3, R3 ;  /* 0x0000000300037245 */ /* 0x000fce0000201400 */
.L_x_0:
[----:B------:R-:W-:Y:S01]  /*06a0*/  I2FP.F32.S32 R6, UR12 ;  /* 0x0000000c00067c45 */ /* 0x000fe20008201400 */
[----:B------:R-:W-:Y:S03]  /*06b0*/  BSSY.RECONVERGENT B0, `(.L_x_7) ;  /* 0x000000c000007945 */ /* 0x000fe60003800200 */
[----:B------:R-:W0:Y:S08]  /*06c0*/  MUFU.RCP R5, R6 ;  /* 0x0000000600057308 */ /* 0x000e300000001000 */
[----:B------:R-:W1:Y:S01]  /*06d0*/  FCHK P0, R3, R6 ;  /* 0x0000000603007302 */ /* 0x000e620000000000 */
[----:B0-----:R-:W-:-:S04]  /*06e0*/  FFMA R0, -R6, R5, 1 ;  /* 0x3f80000006007423 */ /* 0x001fc80000000105 */
[----:B------:R-:W-:-:S04]  /*06f0*/  FFMA R0, R5, R0, R5 ;  /* 0x0000000005007223 */ /* 0x000fc80000000005 */
[----:B------:R-:W-:-:S04]  /*0700*/  FFMA R5, R0, R3, RZ ;  /* 0x0000000300057223 */ /* 0x000fc800000000ff */
[----:B------:R-:W-:-:S04]  /*0710*/  FFMA R4, -R6, R5, R3 ;  /* 0x0000000506047223 */ /* 0x000fc80000000103 */
[----:B------:R-:W-:Y:S01]  /*0720*/  FFMA R7, R0, R4, R5 ;  /* 0x0000000400077223 */ /* 0x000fe20000000005 */
[----:B-1----:R-:W-:Y:S06]  /*0730*/  @!P0 BRA `(.L_x_8) ;  /* 0x00000000000c8947 */ /* 0x002fec0003800000 */
[----:B------:R-:W-:-:S07]  /*0740*/  MOV R4, 0x760 ;  /* 0x0000076000047802 */ /* 0x000fce0000000f00 */
[----:B------:R-:W-:Y:S05]  /*0750*/  CALL.REL.NOINC `($__internal_0_$__cuda_sm3x_div_rn_noftz_f32_slowpath) ;  /* 0x0000000000187944 */ /* 0x000fea0003c00000 */
[----:B------:R-:W-:-:S07]  /*0760*/  IMAD.MOV.U32 R7, RZ, RZ, R0 ;  /* 0x000000ffff077224 */ /* 0x000fce00078e0000 */
.L_x_8:
[----:B------:R-:W-:Y:S05]  /*0770*/  BSYNC.RECONVERGENT B0 ;  /* 0x0000000000007941 */ /* 0x000fea0003800200 */
.L_x_7:
[----:B------:R-:W0:Y:S02]  /*0780*/  LDC.64 R4, c[0x0][0x388] ;  /* 0x0000e200ff047b82 */ /* 0x000e240000000a00 */
[----:B0-----:R-:W-:-:S05]  /*0790*/  IMAD.WIDE R2, R2, 0x4, R4 ;  /* 0x0000000402027825 */ /* 0x001fca00078e0204 */
[----:B------:R-:W-:Y:S01]  /*07a0*/  STG.E desc[UR10][R2.64], R7 ;  /* 0x0000000702007986 */ /* 0x000fe2000c10190a */
[----:B------:R-:W-:Y:S05]  /*07b0*/  EXIT ;  /* 0x000000000000794d */ /* 0x000fea0003800000 */
        .weak           $__internal_0_$__cuda_sm3x_div_rn_noftz_f32_slowpath
        .type           $__internal_0_$__cuda_sm3x_div_rn_noftz_f32_slowpath,@function
        .size           $__internal_0_$__cuda_sm3x_div_rn_noftz_f32_slowpath,(.L_x_42 - $__internal_0_$__cuda_sm3x_div_rn_noftz_f32_slowpath)
$__internal_0_$__cuda_sm3x_div_rn_noftz_f32_slowpath:
[----:B------:R-:W-:Y:S01]  /*07c0*/  SHF.R.U32.HI R5, RZ, 0x17, R6 ;  /* 0x00000017ff057819 */ /* 0x000fe20000011606 */
[----:B------:R-:W-:Y:S01]  /*07d0*/  BSSY.RECONVERGENT B1, `(.L_x_9) ;  /* 0x0000063000017945 */ /* 0x000fe20003800200 */
[----:B------:R-:W-:Y:S02]  /*07e0*/  SHF.R.U32.HI R0, RZ, 0x17, R3 ;  /* 0x00000017ff007819 */ /* 0x000fe40000011603 */
[----:B------:R-:W-:Y:S02]  /*07f0*/  LOP3.LUT R5, R5, 0xff, RZ, 0xc0, !PT ;  /* 0x000000ff05057812 */ /* 0x000fe400078ec0ff */
[----:B------:R-:W-:-:S03]  /*0800*/  LOP3.LUT R10, R0, 0xff, RZ, 0xc0, !PT ;  /* 0x000000ff000a7812 */ /* 0x000fc600078ec0ff */
[----:B------:R-:W-:Y:S02]  /*0810*/  VIADD R8, R5, 0xffffffff ;  /* 0xffffffff05087836 */ /* 0x000fe40000000000 */
[----:B------:R-:W-:-:S03]  /*0820*/  VIADD R9, R10, 0xffffffff ;  /* 0xffffffff0a097836 */ /* 0x000fc60000000000 */
[----:B------:R-:W-:-:S04]  /*0830*/  ISETP.GT.U32.AND P0, PT, R8, 0xfd, PT ;  /* 0x000000fd0800780c */ /* 0x000fc80003f04070 */
[----:B------:R-:W-:-:S13]  /*0840*/  ISETP.GT.U32.OR P0, PT, R9, 0xfd, P0 ;  /* 0x000000fd0900780c */ /* 0x000fda0000704470 */
[----:B------:R-:W-:Y:S01]  /*0850*/  @!P0 IMAD.MOV.U32 R7, RZ, RZ, RZ ;  /* 0x000000ffff078224 */ /* 0x000fe200078e00ff */
[----:B------:R-:W-:Y:S06]  /*0860*/  @!P0 BRA `(.L_x_10) ;  /* 0x0000000000608947 */ /* 0x000fec0003800000 */
[----:B------:R-:W-:Y:S01]  /*0870*/  FSETP.GTU.FTZ.AND P0, PT, |R3|, +INF , PT ;  /* 0x7f8000000300780b */ /* 0x000fe20003f1c200 */
[----:B------:R-:W-:Y:S01]  /*0880*/  IMAD.MOV.U32 R0, RZ, RZ, R6 ;  /* 0x000000ffff007224 */ /* 0x000fe200078e0006 */
[----:B------:R-:W-:-:S04]  /*0890*/  FSETP.GTU.FTZ.AND P1, PT, |R6|, +INF , PT ;  /* 0x7f8000000600780b */ /* 0x000fc80003f3c200 */
[----:B------:R-:W-:-:S13]  /*08a0*/  PLOP3.LUT P0, PT, P0, P1, PT, 0xf8, 0x8f ;  /* 0x00000000008f781c */ /* 0x000fda0000703f70 */
[----:B------:R-:W-:Y:S05]  /*08b0*/  @P0 BRA `(.L_x_11) ;  /* 0x00000004004c0947 */ /* 0x000fea0003800000 */
[----:B------:R-:W-:-:S13]  /*08c0*/  LOP3.LUT P0, RZ, R6, 0x7fffffff, R3, 0xc8, !PT ;  /* 0x7fffffff06ff7812 */ /* 0x000fda000780c803 */
[----:B------:R-:W-:Y:S05]  /*08d0*/  @!P0 BRA `(.L_x_12) ;  /* 0x00000004003c8947 */ /* 0x000fea0003800000 */
[C---:B------:R-:W-:Y:S02]  /*08e0*/  FSETP.NEU.FTZ.AND P2, PT, |R3|.reuse, +INF , PT ;  /* 0x7f8000000300780b */ /* 0x040fe40003f5d200 */
[----:B------:R-:W-:Y:S02]  /*08f0*/  FSETP.NEU.FTZ.AND P1, PT, |R0|, +INF , PT ;  /* 0x7f8000000000780b */ /* 0x000fe40003f3d200 */
[----:B------:R-:W-:-:S11]  /*0900*/  FSETP.NEU.FTZ.AND P0, PT, |R3|, +INF , PT ;  /* 0x7f8000000300780b */ /* 0x000fd60003f1d200 */
[----:B------:R-:W-:Y:S05]  /*0910*/  @!P1 BRA !P2, `(.L_x_12) ;  /* 0x00000004002c9947 */ /* 0x000fea0005000000 */
[----:B------:R-:W-:-:S04]  /*0920*/  LOP3.LUT P2, RZ, R3, 0x7fffffff, RZ, 0xc0, !PT ;  /* 0x7fffffff03ff7812 */ /* 0x000fc8000784c0ff */
[----:B------:R-:W-:-:S13]  /*0930*/  PLOP3.LUT P1, PT, P1, P2, PT, 0x2f, 0xf2 ;  /* 0x0000000000f2781c */ /* 0x000fda0000f24577 */
[----:B------:R-:W-:Y:S05]  /*0940*/  @P1 BRA `(.L_x_13) ;  /* 0x0000000400181947 */ /* 0x000fea0003800000 */
[----:B------:R-:W-:-:S04]  /*0950*/  LOP3.LUT P1, RZ, R6, 0x7fffffff, RZ, 0xc0, !PT ;  /* 0x7fffffff06ff7812 */ /* 0x000fc8000782c0ff */
[----:B------:R-:W-:-:S13]  /*0960*/  PLOP3.LUT P0, PT, P0, P1, PT, 0x2f, 0xf2 ;  /* 0x0000000000f2781c */ /* 0x000fda0000702577 */
[----:B------:R-:W-:Y:S05]  /*0970*/  @P0 BRA `(.L_x_14) ;  /* 0x0000000400000947 */ /* 0x000fea0003800000 */
[----:B------:R-:W-:Y:S02]  /*0980*/  ISETP.GE.AND P0, PT, R9, RZ, PT ;  /* 0x000000ff0900720c */ /* 0x000fe40003f06270 */
[----:B------:R-:W-:-:S11]  /*0990*/  ISETP.GE.AND P1, PT, R8, RZ, PT ;  /* 0x000000ff0800720c */ /* 0x000fd60003f26270 */
[----:B------:R-:W-:Y:S02]  /*09a0*/  @P0 IMAD.MOV.U32 R7, RZ, RZ, RZ ;  /* 0x000000ffff070224 */ /* 0x000fe400078e00ff */
[----:B------:R-:W-:Y:S01]  /*09b0*/  @!P0 FFMA R3, R3, 1.84467440737095516160e+19, RZ ;  /* 0x5f80000003038823 */ /* 0x000fe200000000ff */
[----:B------:R-:W-:Y:S02]  /*09c0*/  @!P0 IMAD.MOV.U32 R7, RZ, RZ, -0x40 ;  /* 0xffffffc0ff078424 */ /* 0x000fe400078e00ff */
[----:B------:R-:W-:Y:S02]  /*09d0*/  @!P1 FFMA R6, R0, 1.84467440737095516160e+19, RZ ;  /* 0x5f80000000069823 */ /* 0x000fe400000000ff */
[----:B------:R-:W-:-:S07]  /*09e0*/  @!P1 VIADD R7, R7, 0x40 ;  /* 0x0000004007079836 */ /* 0x000fce0000000000 */
.L_x_10:
[----:B------:R-:W-:Y:S01]  /*09f0*/  LEA R9, R5, 0xc0800000, 0x17 ;  /* 0xc080000005097811 */ /* 0x000fe200078eb8ff */
[----:B------:R-:W-:Y:S04]  /*0a00*/  BSSY.RECONVERGENT B2, `(.L_x_15) ;  /* 0x0000036000027945 */ /* 0x000fe80003800200 */
[----:B------:R-:W-:Y:S02]  /*0a10*/  IMAD.IADD R9, R6, 0x1, -R9 ;  /* 0x0000000106097824 */ /* 0x000fe400078e0a09 */
[----:B------:R-:W-:Y:S02]  /*0a20*/  VIADD R6, R10, 0xffffff81 ;  /* 0xffffff810a067836 */ /* 0x000fe40000000000 */
[----:B------:R-:W0:Y:S01]  /*0a30*/  MUFU.RCP R8, R9 ;  /* 0x0000000900087308 */ /* 0x000e220000001000 */
[----:B------:R-:W-:Y:S01]  /*0a40*/  FADD.FTZ R11, -R9, -RZ ;  /* 0x800000ff090b7221 */ /* 0x000fe20000010100 */
[C---:B------:R-:W-:Y:S01]  /*0a50*/  IMAD R0, R6.reuse, -0x800000, R3 ;  /* 0xff80000006007824 */ /* 0x040fe200078e0203 */
[----:B------:R-:W-:-:S05]  /*0a60*/  IADD3 R6, PT, PT, R6, 0x7f, -R5 ;  /* 0x0000007f06067810 */ /* 0x000fca0007ffe805 */
[----:B------:R-:W-:Y:S02]  /*0a70*/  IMAD.IADD R6, R6, 0x1, R7 ;  /* 0x0000000106067824 */ /* 0x000fe400078e0207 */
[----:B0-----:R-:W-:-:S04]  /*0a80*/  FFMA R13, R8, R11, 1 ;  /* 0x3f800000080d7423 */ /* 0x001fc8000000000b */
[----:B------:R-:W-:-:S04]  /*0a90*/  FFMA R10, R8, R13, R8 ;  /* 0x0000000d080a7223 */ /* 0x000fc80000000008 */
[----:B------:R-:W-:-:S04]  /*0aa0*/  FFMA R3, R0, R10, RZ ;  /* 0x0000000a00037223 */ /* 0x000fc800000000ff */
[----:B------:R-:W-:-:S04]  /*0ab0*/  FFMA R8, R11, R3, R0 ;  /* 0x000000030b087223 */ /* 0x000fc80000000000 */
[----:B------:R-:W-:-:S04]  /*0ac0*/  FFMA R13, R10, R8, R3 ;  /* 0x000000080a0d7223 */ /* 0x000fc80000000003 */
[----:B------:R-:W-:-:S04]  /*0ad0*/  FFMA R8, R11, R13, R0 ;  /* 0x0000000d0b087223 */ /* 0x000fc80000000000 */
[----:B------:R-:W-:-:S05]  /*0ae0*/  FFMA R0, R10, R8, R13 ;  /* 0x000000080a007223 */ /* 0x000fca000000000d */
[----:B------:R-:W-:-:S04]  /*0af0*/  SHF.R.U32.HI R3, RZ, 0x17, R0 ;  /* 0x00000017ff037819 */ /* 0x000fc80000011600 */
[----:B------:R-:W-:-:S05]  /*0b00*/  LOP3.LUT R3, R3, 0xff, RZ, 0xc0, !PT ;  /* 0x000000ff03037812 */ /* 0x000fca00078ec0ff */
[----:B------:R-:W-:-:S04]  /*0b10*/  IMAD.IADD R7, R3, 0x1, R6 ;  /* 0x0000000103077824 */ /* 0x000fc800078e0206 */
[----:B------:R-:W-:-:S05]  /*0b20*/  VIADD R3, R7, 0xffffffff ;  /* 0xffffffff07037836 */ /* 0x000fca0000000000 */
[----:B------:R-:W-:-:S13]  /*0b30*/  ISETP.GE.U32.AND P0, PT, R3, 0xfe, PT ;  /* 0x000000fe0300780c */ /* 0x000fda0003f06070 */
[----:B------:R-:W-:Y:S05]  /*0b40*/  @!P0 BRA `(.L_x_16) ;  /* 0x0000000000808947 */ /* 0x000fea0003800000 */
[----:B------:R-:W-:-:S13]  /*0b50*/  ISETP.GT.AND P0, PT, R7, 0xfe, PT ;  /* 0x000000fe0700780c */ /* 0x000fda0003f04270 */
[----:B------:R-:W-:Y:S05]  /*0b60*/  @P0 BRA `(.L_x_17) ;  /* 0x00000000006c0947 */ /* 0x000fea0003800000 */
[----:B------:R-:W-:-:S13]  /*0b70*/  ISETP.GE.AND P0, PT, R7, 0x1, PT ;  /* 0x000000010700780c */ /* 0x000fda0003f06270 */
[----:B------:R-:W-:Y:S05]  /*0b80*/  @P0 BRA `(.L_x_18) ;  /* 0x0000000000740947 */ /* 0x000fea0003800000 */
[----:B------:R-:W-:Y:S02]  /*0b90*/  ISETP.GE.AND P0, PT, R7, -0x18, PT ;  /* 0xffffffe80700780c */ /* 0x000fe40003f06270 */
[----:B------:R-:W-:-:S11]  /*0ba0*/  LOP3.LUT R0, R0, 0x80000000, RZ, 0xc0, !PT ;  /* 0x8000000000007812 */ /* 0x000fd600078ec0ff */
[----:B------:R-:W-:Y:S05]  /*0bb0*/  @!P0 BRA `(.L_x_18) ;  /* 0x0000000000688947 */ /* 0x000fea0003800000 */
[CCC-:B------:R-:W-:Y:S01]  /*0bc0*/  FFMA.RZ R3, R10.reuse, R8.reuse, R13.reuse ;  /* 0x000000080a037223 */ /* 0x1c0fe2000000c00d */
[CCC-:B------:R-:W-:Y:S01]  /*0bd0*/  FFMA.RM R6, R10.reuse, R8.reuse, R13.reuse ;  /* 0x000000080a067223 */ /* 0x1c0fe2000000400d */
[C---:B------:R-:W-:Y:S02]  /*0be0*/  ISETP.NE.AND P2, PT, R7.reuse, RZ, PT ;  /* 0x000000ff0700720c */ /* 0x040fe40003f45270 */
[----:B------:R-:W-:Y:S02]  /*0bf0*/  ISETP.NE.AND P1, PT, R7, RZ, PT ;  /* 0x000000ff0700720c */ /* 0x000fe40003f25270 */
[----:B------:R-:W-:Y:S01]  /*0c00*/  LOP3.LUT R5, R3, 0x7fffff, RZ, 0xc0, !PT ;  /* 0x007fffff03057812 */ /* 0x000fe200078ec0ff */
[----:B------:R-:W-:Y:S01]  /*0c10*/  FFMA.RP R3, R10, R8, R13 ;  /* 0x000000080a037223 */ /* 0x000fe2000000800d */
[----:B------:R-:W-:Y:S02]  /*0c20*/  VIADD R8, R7, 0x20 ;  /* 0x0000002007087836 */ /* 0x000fe40000000000 */
[----:B------:R-:W-:Y:S01]  /*0c30*/  LOP3.LUT R5, R5, 0x800000, RZ, 0xfc, !PT ;  /* 0x0080000005057812 */ /* 0x000fe200078efcff */
[----:B------:R-:W-:Y:S01]  /*0c40*/  IMAD.MOV R7, RZ, RZ, -R7 ;  /* 0x000000ffff077224 */ /* 0x000fe200078e0a07 */
[----:B------:R-:W-:-:S02]  /*0c50*/  FSETP.NEU.FTZ.AND P0, PT, R3, R6, PT ;  /* 0x000000060300720b */ /* 0x000fc40003f1d000 */
[----:B------:R-:W-:Y:S02]  /*0c60*/  SHF.L.U32 R8, R5, R8, RZ ;  /* 0x0000000805087219 */ /* 0x000fe400000006ff */
[----:B------:R-:W-:Y:S02]  /*0c70*/  SEL R6, R7, RZ, P2 ;  /* 0x000000ff07067207 */ /* 0x000fe40001000000 */
[----:B------:R-:W-:Y:S02]  /*0c80*/  ISETP.NE.AND P1, PT, R8, RZ, P1 ;  /* 0x000000ff0800720c */ /* 0x000fe40000f25270 */
[----:B------:R-:W-:Y:S02]  /*0c90*/  SHF.R.U32.HI R6, RZ, R6, R5 ;  /* 0x00000006ff067219 */ /* 0x000fe40000011605 */
[----:B------:R-:W-:Y:S02]  /*0ca0*/  PLOP3.LUT P0, PT, P0, P1, PT, 0xf8, 0x8f ;  /* 0x00000000008f781c */ /* 0x000fe40000703f70 */
[----:B------:R-:W-:-:S02]  /*0cb0*/  SHF.R.U32.HI R8, RZ, 0x1, R6 ;  /* 0x00000001ff087819 */ /* 0x000fc40000011606 */
[----:B------:R-:W-:-:S04]  /*0cc0*/  SEL R3, RZ, 0x1, !P0 ;  /* 0x00000001ff037807 */ /* 0x000fc80004000000 */
[----:B------:R-:W-:-:S04]  /*0cd0*/  LOP3.LUT R3, R3, 0x1, R8, 0xf8, !PT ;  /* 0x0000000103037812 */ /* 0x000fc800078ef808 */
[----:B------:R-:W-:-:S05]  /*0ce0*/  LOP3.LUT R3, R3, R6, RZ, 0xc0, !PT ;  /* 0x0000000603037212 */ /* 0x000fca00078ec0ff */
[----:B------:R-:W-:-:S05]  /*0cf0*/  IMAD.IADD R3, R8, 0x1, R3 ;  /* 0x0000000108037824 */ /* 0x000fca00078e0203 */
[----:B------:R-:W-:Y:S01]  /*0d00*/  LOP3.LUT R0, R3, R0, RZ, 0xfc, !PT ;  /* 0x0000000003007212 */ /* 0x000fe200078efcff */
[----:B------:R-:W-:Y:S06]  /*0d10*/  BRA `(.L_x_18) ;  /* 0x0000000000107947 */ /* 0x000fec0003800000 */
.L_x_17:
[----:B------:R-:W-:-:S04]  /*0d20*/  LOP3.LUT R0, R0, 0x80000000, RZ, 0xc0, !PT ;  /* 0x8000000000007812 */ /* 0x000fc800078ec0ff */
[----:B------:R-:W-:Y:S01]  /*0d30*/  LOP3.LUT R0, R0, 0x7f800000, RZ, 0xfc, !PT ;  /* 0x7f80000000007812 */ /* 0x000fe200078efcff */
[----:B------:R-:W-:Y:S06]  /*0d40*/  BRA `(.L_x_18) ;  /* 0x0000000000047947 */ /* 0x000fec0003800000 */
.L_x_16:
[----:B------:R-:W-:-:S07]  /*0d50*/  IMAD R0, R6, 0x800000, R0 ;  /* 0x0080000006007824 */ /* 0x000fce00078e0200 */
.L_x_18:
[----:B------:R-:W-:Y:S05]  /*0d60*/  BSYNC.RECONVERGENT B2 ;  /* 0x0000000000027941 */ /* 0x000fea0003800200 */
.L_x_15:
[----:B------:R-:W-:Y:S05]  /*0d70*/  BRA `(.L_x_19) ;  /* 0x0000000000207947 */ /* 0x000fea0003800000 */
.L_x_14:
[----:B------:R-:W-:-:S04]  /*0d80*/  LOP3.LUT R0, R6, 0x80000000, R3, 0x48, !PT ;  /* 0x8000000006007812 */ /* 0x000fc800078e4803 */
[----:B------:R-:W-:Y:S01]  /*0d90*/  LOP3.LUT R0, R0, 0x7f800000, RZ, 0xfc, !PT ;  /* 0x7f80000000007812 */ /* 0x000fe200078efcff */
[----:B------:R-:W-:Y:S06]  /*0da0*/  BRA `(.L_x_19) ;  /* 0x0000000000147947 */ /* 0x000fec0003800000 */
.L_x_13:
[----:B------:R-:W-:Y:S01]  /*0db0*/  LOP3.LUT R0, R6, 0x80000000, R3, 0x48, !PT ;  /* 0x8000000006007812 */ /* 0x000fe200078e4803 */
[----:B------:R-:W-:Y:S06]  /*0dc0*/  BRA `(.L_x_19) ;  /* 0x00000000000c7947 */ /* 0x000fec0003800000 */
.L_x_12:
[----:B------:R-:W0:Y:S01]  /*0dd0*/  MUFU.RSQ R0, -QNAN ;  /* 0xffc0000000007908 */ /* 0x000e220000001400 */
[----:B------:R-:W-:Y:S05]  /*0de0*/  BRA `(.L_x_19) ;  /* 0x0000000000047947 */ /* 0x000fea0003800000 */
.L_x_11:
[----:B------:R-:W-:-:S07]  /*0df0*/  FADD.FTZ R0, R3, R0 ;  /* 0x0000000003007221 */ /* 0x000fce0000010000 */
.L_x_19:
[----:B------:R-:W-:Y:S05]  /*0e00*/  BSYNC.RECONVERGENT B1 ;  /* 0x0000000000017941 */ /* 0x000fea0003800200 */
.L_x_9:
[----:B------:R-:W-:-:S04]  /*0e10*/  IMAD.MOV.U32 R5, RZ, RZ, 0x0 ;  /* 0x00000000ff057424 */ /* 0x000fc800078e00ff */
[----:B0-----:R-:W-:Y:S05]  /*0e20*/  RET.REL.NODEC R4 `(_Z8compute2PKiPfS1_ii) ;  /* 0xfffffff004747950 */ /* 0x001fea0003c3ffff */
.L_x_20:
[----:B------:R-:W-:-:S00]  /*0e30*/  BRA `(.L_x_20) ;  /* 0xfffffffc00fc7947 */ /* 0x000fc0000383ffff */
[----:B------:R-:W-:-:S00]  /*0e40*/  NOP ;  /* 0x0000000000007918 */ /* 0x000fc00000000000 */
        /* <DEDUP_REMOVED lines=11> */
.L_x_42:


//--------------------- .text._Z7computePKiPfS1_ii --------------------------
	.section	.text._Z7computePKiPfS1_ii,"ax",@progbits
	.align	128
        .global         _Z7computePKiPfS1_ii
        .type           _Z7computePKiPfS1_ii,@function
        .size           _Z7computePKiPfS1_ii,(.L_x_43 - _Z7computePKiPfS1_ii)
        .other          _Z7computePKiPfS1_ii,@"STO_CUDA_ENTRY STV_DEFAULT"
_Z7computePKiPfS1_ii:
.text._Z7computePKiPfS1_ii:
[----:B------:R-:W-:Y:S01]  /*0000*/  LDC R1, c[0x0][0x37c] ;  /* 0x0000df00ff017b82 */ /* 0x000fe20000000800 */
[----:B------:R-:W0:Y:S07]  /*0010*/  S2R R5, SR_TID.X ;  /* 0x0000000000057919 */ /* 0x000e2e0000002100 */
[----:B------:R-:W0:Y:S08]  /*0020*/  S2UR UR4, SR_CTAID.X ;  /* 0x00000000000479c3 */ /* 0x000e300000002500 */
[----:B------:R-:W0:Y:S08]  /*0030*/  LDC R2, c[0x0][0x360] ;  /* 0x0000d800ff027b82 */ /* 0x000e300000000800 */
[----:B------:R-:W1:Y:S01]  /*0040*/  LDC R3, c[0x0][0x39c] ;  /* 0x0000e700ff037b82 */ /* 0x000e620000000800 */
[----:B0-----:R-:W-:-:S05]  /*0050*/  IMAD R2, R2, UR4, R5 ;  /* 0x0000000402027c24 */ /* 0x001fca000f8e0205 */
[----:B-1----:R-:W-:-:S13]  /*0060*/  ISETP.GT.AND P0, PT, R2, R3, PT ;  /* 0x000000030200720c */ /* 0x002fda0003f04270 */
[----:B------:R-:W-:Y:S05]  /*0070*/  @P0 EXIT ;  /* 0x000000000000094d */ /* 0x000fea0003800000 */
[----:B------:R-:W0:Y:S01]  /*0080*/  LDCU UR7, c[0x0][0x398] ;  /* 0x00007300ff0777ac */ /* 0x000e220008000800 */
[----:B------:R-:W-:Y:S01]  /*0090*/  IMAD.MOV.U32 R5, RZ, RZ, RZ ;  /* 0x000000ffff057224 */ /* 0x000fe200078e00ff */
[----:B------:R-:W1:Y:S01]  /*00a0*/  LDCU.64 UR8, c[0x0][0x358] ;  /* 0x00006b00ff0877ac */ /* 0x000e620008000a00 */
[----:B0-----:R-:W-:-:S09]  /*00b0*/  UISETP.GE.AND UP0, UPT, UR7, 0x1, UPT ;  /* 0x000000010700788c */ /* 0x001fd2000bf06270 */
[----:B-1----:R-:W-:Y:S05]  /*00c0*/  BRA.U !UP0, `(.L_x_21) ;  /* 0x0000000508c47547 */ /* 0x002fea000b800000 */
[----:B------:R-:W-:Y:S01]  /*00d0*/  UISETP.GE.U32.AND UP1, UPT, UR7, 0x10, UPT ;  /* 0x000000100700788c */ /* 0x000fe2000bf26070 */
[----:B------:R-:W-:Y:S01]  /*00e0*/  IMAD.MOV.U32 R26, RZ, RZ, RZ ;  /* 0x000000ffff1a7224 */ /* 0x000fe200078e00ff */
[----:B------:R-:W-:Y:S01]  /*00f0*/  ULOP3.LUT UR5, UR7, 0xf, URZ, 0xc0, !UPT ;  /* 0x0000000f07057892 */ /* 0x000fe2000f8ec0ff */
[----:B------:R-:W-:-:S03]  /*0100*/  UMOV UR4, URZ ;  /* 0x000000ff00047c82 */ /* 0x000fc60008000000 */
[----:B------:R-:W-:-:S03]  /*0110*/  UISETP.NE.AND UP0, UPT, UR5, URZ, UPT ;  /* 0x000000ff0500728c */ /* 0x000fc6000bf05270 */
[----:B------:R-:W-:Y:S08]  /*0120*/  BRA.U !UP1, `(.L_x_22) ;  /* 0x0000000109c47547 */ /* 0x000ff0000b800000 */
[----:B------:R-:W-:Y:S01]  /*0130*/  ULOP3.LUT UR4, UR7, 0x7ffffff0, URZ, 0xc0, !UPT ;  /* 0x7ffffff007047892 */ /* 0x000fe2000f8ec0ff */
[----:B------:R-:W-:Y:S01]  /*0140*/  IMAD.MOV.U32 R26, RZ, RZ, RZ ;  /* 0x000000ffff1a7224 */ /* 0x000fe200078e00ff */
[----:B------:R-:W-:Y:S02]  /*0150*/  MOV R0, R2 ;  /* 0x0000000200007202 */ /* 0x000fe40000000f00 */
[----:B------:R-:W-:-:S12]  /*0160*/  UIADD3 UR6, UPT, UPT, -UR4, URZ, URZ ;  /* 0x000000ff04067290 */ /* 0x000fd8000fffe1ff */
.L_x_23:
[----:B------:R-:W0:Y:S02]  /*0170*/  LDC.64 R18, c[0x0][0x380] ;  /* 0x0000e000ff127b82 */ /* 0x000e240000000a00 */
[----:B0-----:R-:W-:-:S05]  /*0180*/  IMAD.WIDE R18, R0, 0x4, R18 ;  /* 0x0000000400127825 */ /* 0x001fca00078e0212 */
[----:B------:R0:W2:Y:S01]  /*0190*/  LDG.E R27, desc[UR8][R18.64] ;  /* 0x00000008121b7981 */ /* 0x0000a2000c1e1900 */
[----:B------:R-:W-:-:S04]  /*01a0*/  IMAD.WIDE R20, R3, 0x4, R18 ;  /* 0x0000000403147825 */ /* 0x000fc800078e0212 */
[C---:B------:R-:W-:Y:S02]  /*01b0*/  IMAD.WIDE R22, R3.reuse, 0x4, R20 ;  /* 0x0000000403167825 */ /* 0x040fe400078e0214 */
[----:B------:R-:W2:Y:S02]  /*01c0*/  LDG.E R20, desc[UR8][R20.64] ;  /* 0x0000000814147981 */ /* 0x000ea4000c1e1900 */
[C---:B------:R-:W-:Y:S02]  /*01d0*/  IMAD.WIDE R4, R3.reuse, 0x4, R22 ;  /* 0x0000000403047825 */ /* 0x040fe400078e0216 */
[----:B------:R-:W3:Y:S02]  /*01e0*/  LDG.E R22, desc[UR8][R22.64] ;  /* 0x0000000816167981 */ /* 0x000ee4000c1e1900 */
[C---:B------:R-:W-:Y:S02]  /*01f0*/  IMAD.WIDE R6, R3.reuse, 0x4, R4 ;  /* 0x0000000403067825 */ /* 0x040fe400078e0204 */
[----:B------:R1:W3:Y:S02]  /*0200*/  LDG.E R21, desc[UR8][R4.64] ;  /* 0x0000000804157981 */ /* 0x0002e4000c1e1900 */
[----:B------:R-:W-:-:S02]  /*0210*/  IMAD.WIDE R8, R3, 0x4, R6 ;  /* 0x0000000403087825 */ /* 0x000fc400078e0206 */
[----:B------:R-:W4:Y:S02]  /*0220*/  LDG.E R6, desc[UR8][R6.64] ;  /* 0x0000000806067981 */ /* 0x000f24000c1e1900 */
[----:B------:R-:W-:-:S04]  /*0230*/  IMAD.WIDE R10, R3, 0x4, R8 ;  /* 0x00000004030a7825 */ /* 0x000fc800078e0208 */
[C---:B------:R-:W-:Y:S01]  /*0240*/  IMAD.WIDE R12, R3.reuse, 0x4, R10 ;  /* 0x00000004030c7825 */ /* 0x040fe200078e020a */
[----:B------:R5:W4:Y:S04]  /*0250*/  LDG.E R7, desc[UR8][R8.64] ;  /* 0x0000000808077981 */ /* 0x000b28000c1e1900 */
[----:B------:R-:W4:Y:S01]  /*0260*/  LDG.E R10, desc[UR8][R10.64] ;  /* 0x000000080a0a7981 */ /* 0x000f22000c1e1900 */
[----:B------:R-:W-:-:S03]  /*0270*/  IMAD.WIDE R14, R3, 0x4, R12 ;  /* 0x00000004030e7825 */ /* 0x000fc600078e020c */
[----:B------:R-:W4:Y:S01]  /*0280*/  LDG.E R13, desc[UR8][R12.64] ;  /* 0x000000080c0d7981 */ /* 0x000f22000c1e1900 */
[----:B------:R-:W-:-:S03]  /*0290*/  IMAD.WIDE R16, R3, 0x4, R14 ;  /* 0x0000000403107825 */ /* 0x000fc600078e020e */
[----:B------:R-:W4:Y:S01]  /*02a0*/  LDG.E R14, desc[UR8][R14.64] ;  /* 0x000000080e0e7981 */ /* 0x000f22000c1e1900 */
[----:B0-----:R-:W-:-:S03]  /*02b0*/  IMAD.WIDE R18, R3, 0x4, R16 ;  /* 0x0000000403127825 */ /* 0x001fc600078e0210 */
[----:B------:R-:W4:Y:S01]  /*02c0*/  LDG.E R17, desc[UR8][R16.64] ;  /* 0x0000000810117981 */ /* 0x000f22000c1e1900 */
[----:B------:R-:W-:-:S03]  /*02d0*/  IMAD.WIDE R24, R3, 0x4, R18 ;  /* 0x0000000403187825 */ /* 0x000fc600078e0212 */
[----:B------:R-:W4:Y:S01]  /*02e0*/  LDG.E R18, desc[UR8][R18.64] ;  /* 0x0000000812127981 */ /* 0x000f22000c1e1900 */
[----:B------:R-:W-:-:S03]  /*02f0*/  IMAD.WIDE R28, R3, 0x4, R24 ;  /* 0x00000004031c7825 */ /* 0x000fc600078e0218 */
[----:B------:R-:W4:Y:S01]  /*0300*/  LDG.E R25, desc[UR8][R24.64] ;  /* 0x0000000818197981 */ /* 0x000f22000c1e1900 */
[----:B-1----:R-:W-:-:S03]  /*0310*/  IMAD.WIDE R4, R3, 0x4, R28 ;  /* 0x0000000403047825 */ /* 0x002fc600078e021c */
[----:B------:R-:W4:Y:S01]  /*0320*/  LDG.E R28, desc[UR8][R28.64] ;  /* 0x000000081c1c7981 */ /* 0x000f22000c1e1900 */
[----:B-----5:R-:W-:-:S03]  /*0330*/  IMAD.WIDE R8, R3, 0x4, R4 ;  /* 0x0000000403087825 */ /* 0x020fc600078e0204 */
[----:B------:R0:W5:Y:S02]  /*0340*/  LDG.E R23, desc[UR8][R4.64] ;  /* 0x0000000804177981 */ /* 0x000164000c1e1900 */
[----:B0-----:R-:W-:Y:S02]  /*0350*/  IMAD.WIDE R4, R3, 0x4, R8 ;  /* 0x0000000403047825 */ /* 0x001fe400078e0208 */
[----:B------:R-:W5:Y:S04]  /*0360*/  LDG.E R9, desc[UR8][R8.64] ;  /* 0x0000000808097981 */ /* 0x000f68000c1e1900 */
[----:B------:R-:W5:Y:S01]  /*0370*/  LDG.E R11, desc[UR8][R4.64] ;  /* 0x00000008040b7981 */ /* 0x000f62000c1e1900 */
[----:B------:R-:W-:-:S04]  /*0380*/  UIADD3 UR6, UPT, UPT, UR6, 0x10, URZ ;  /* 0x0000001006067890 */ /* 0x000fc8000fffe0ff */
[----:B------:R-:W-:Y:S01]  /*0390*/  UISETP.NE.AND UP1, UPT, UR6, URZ, UPT ;  /* 0x000000ff0600728c */ /* 0x000fe2000bf25270 */
[----:B------:R-:W-:Y:S01]  /*03a0*/  IMAD R0, R3, 0x10, R0 ;  /* 0x0000001003007824 */ /* 0x000fe200078e0200 */
[----:B--2---:R-:W-:-:S04]  /*03b0*/  IADD3 R20, PT, PT, R20, R27, R26 ;  /* 0x0000001b14147210 */ /* 0x004fc80007ffe01a */
[----:B---3--:R-:W-:-:S04]  /*03c0*/  IADD3 R20, PT, PT, R21, R22, R20 ;  /* 0x0000001615147210 */ /* 0x008fc80007ffe014 */
[----:B----4-:R-:W-:-:S04]  /*03d0*/  IADD3 R6, PT, PT, R7, R6, R20 ;  /* 0x0000000607067210 */ /* 0x010fc80007ffe014 */
[----:B------:R-:W-:-:S04]  /*03e0*/  IADD3 R6, PT, PT, R13, R10, R6 ;  /* 0x0000000a0d067210 */ /* 0x000fc80007ffe006 */
[----:B------:R-:W-:-:S04]  /*03f0*/  IADD3 R6, PT, PT, R17, R14, R6 ;  /* 0x0000000e11067210 */ /* 0x000fc80007ffe006 */
[----:B------:R-:W-:-:S04]  /*0400*/  IADD3 R6, PT, PT, R25, R18, R6 ;  /* 0x0000001219067210 */ /* 0x000fc80007ffe006 */
[----:B-----5:R-:W-:-:S04]  /*0410*/  IADD3 R6, PT, PT, R23, R28, R6 ;  /* 0x0000001c17067210 */ /* 0x020fc80007ffe006 */
[----:B------:R-:W-:Y:S01]  /*0420*/  IADD3 R26, PT, PT, R11, R9, R6 ;  /* 0x000000090b1a7210 */ /* 0x000fe20007ffe006 */
[----:B------:R-:W-:Y:S06]  /*0430*/  BRA.U UP1, `(.L_x_23) ;  /* 0xfffffffd014c7547 */ /* 0x000fec000b83ffff */
.L_x_22:
[----:B------:R-:W-:Y:S05]  /*0440*/  BRA.U !UP0, `(.L_x_24) ;  /* 0x0000000108e07547 */ /* 0x000fea000b800000 */
[----:B------:R-:W-:Y:S02]  /*0450*/  UISETP.GE.U32.AND UP0, UPT, UR5, 0x8, UPT ;  /* 0x000000080500788c */ /* 0x000fe4000bf06070 */
[----:B------:R-:W-:-:S04]  /*0460*/  ULOP3.LUT UR6, UR7, 0x7, URZ, 0xc0, !UPT ;  /* 0x0000000707067892 */ /* 0x000fc8000f8ec0ff */
[----:B------:R-:W-:-:S03]  /*0470*/  UISETP.NE.AND UP1, UPT, UR6, URZ, UPT ;  /* 0x000000ff0600728c */ /* 0x000fc6000bf25270 */
[----:B------:R-:W-:Y:S08]  /*0480*/  BRA.U !UP0, `(.L_x_25) ;  /* 0x00000001085c7547 */ /* 0x000ff0000b800000 */
[----:B------:R-:W0:Y:S01]  /*0490*/  LDC.64 R8, c[0x0][0x380] ;  /* 0x0000e000ff087b82 */ /* 0x000e220000000a00 */
[----:B------:R-:W-:-:S04]  /*04a0*/  IMAD R5, R3, UR4, R2 ;  /* 0x0000000403057c24 */ /* 0x000fc8000f8e0202 */
[----:B0-----:R-:W-:-:S04]  /*04b0*/  IMAD.WIDE R8, R5, 0x4, R8 ;  /* 0x0000000405087825 */ /* 0x001fc800078e0208 */
[C---:B------:R-:W-:Y:S02]  /*04c0*/  IMAD.WIDE R10, R3.reuse, 0x4, R8 ;  /* 0x00000004030a7825 */ /* 0x040fe400078e0208 */
[----:B------:R-:W2:Y:S02]  /*04d0*/  LDG.E R9, desc[UR8][R8.64] ;  /* 0x0000000808097981 */ /* 0x000ea4000c1e1900 */
[C---:B------:R-:W-:Y:S02]  /*04e0*/  IMAD.WIDE R12, R3.reuse, 0x4, R10 ;  /* 0x00000004030c7825 */ /* 0x040fe400078e020a */
[----:B------:R-:W2:Y:S02]  /*04f0*/  LDG.E R10, desc[UR8][R10.64] ;  /* 0x000000080a0a7981 */ /* 0x000ea4000c1e1900 */
[C---:B------:R-:W-:Y:S02]  /*0500*/  IMAD.WIDE R14, R3.reuse, 0x4, R12 ;  /* 0x00000004030e7825 */ /* 0x040fe400078e020c */
[----:B------:R-:W3:Y:S02]  /*0510*/  LDG.E R13, desc[UR8][R12.64] ;  /* 0x000000080c0d7981 */ /* 0x000ee4000c1e1900 */
[----:B------:R-:W-:-:S02]  /*0520*/  IMAD.WIDE R16, R3, 0x4, R14 ;  /* 0x0000000403107825 */ /* 0x000fc400078e020e */
[----:B------:R-:W3:Y:S02]  /*0530*/  LDG.E R14, desc[UR8][R14.64] ;  /* 0x000000080e0e7981 */ /* 0x000ee4000c1e1900 */
[C---:B------:R-:W-:Y:S02]  /*0540*/  IMAD.WIDE R4, R3.reuse, 0x4, R16 ;  /* 0x0000000403047825 */ /* 0x040fe400078e0210 */
[----:B------:R-:W4:Y:S02]  /*0550*/  LDG.E R17, desc[UR8][R16.64] ;  /* 0x0000000810117981 */ /* 0x000f24000c1e1900 */
[C---:B------:R-:W-:Y:S02]  /*0560*/  IMAD.WIDE R6, R3.reuse, 0x4, R4 ;  /* 0x0000000403067825 */ /* 0x040fe400078e0204 */
[----:B------:R-:W4:Y:S02]  /*0570*/  LDG.E R4, desc[UR8][R4.64] ;  /* 0x0000000804047981 */ /* 0x000f24000c1e1900 */
[----:B------:R-:W-:-:S02]  /*0580*/  IMAD.WIDE R18, R3, 0x4, R6 ;  /* 0x0000000403127825 */ /* 0x000fc400078e0206 */
[----:B------:R-:W5:Y:S04]  /*0590*/  LDG.E R7, desc[UR8][R6.64] ;  /* 0x0000000806077981 */ /* 0x000f68000c1e1900 */
[----:B------:R-:W5:Y:S01]  /*05a0*/  LDG.E R18, desc[UR8][R18.64] ;  /* 0x0000000812127981 */ /* 0x000f62000c1e1900 */
[----:B------:R-:W-:Y:S01]  /*05b0*/  UIADD3 UR4, UPT, UPT, UR4, 0x8, URZ ;  /* 0x0000000804047890 */ /* 0x000fe2000fffe0ff */
[----:B--2---:R-:W-:-:S04]  /*05c0*/  IADD3 R26, PT, PT, R10, R9, R26 ;  /* 0x000000090a1a7210 */ /* 0x004fc80007ffe01a */
[----:B---3--:R-:W-:-:S04]  /*05d0*/  IADD3 R26, PT, PT, R14, R13, R26 ;  /* 0x0000000d0e1a7210 */ /* 0x008fc80007ffe01a */
[----:B----4-:R-:W-:-:S04]  /*05e0*/  IADD3 R26, PT, PT, R4, R17, R26 ;  /* 0x00000011041a7210 */ /* 0x010fc80007ffe01a */
[----:B-----5:R-:W-:-:S07]  /*05f0*/  IADD3 R26, PT, PT, R18, R7, R26 ;  /* 0x00000007121a7210 */ /* 0x020fce0007ffe01a */
.L_x_25:
        /* <DEDUP_REMOVED lines=12> */
[----:B------:R-:W-:Y:S02]  /*06c0*/  IMAD.WIDE R10, R3, 0x4, R8 ;  /* 0x00000004030a7825 */ /* 0x000fe400078e0208 */
[----:B------:R-:W3:Y:S04]  /*06d0*/  LDG.E R9, desc[UR8][R8.64] ;  /* 0x0000000808097981 */ /* 0x000ee8000c1e1900 */
[----:B------:R-:W3:Y:S01]  /*06e0*/  LDG.E R10, desc[UR8][R10.64] ;  /* 0x000000080a0a7981 */ /* 0x000ee2000c1e1900 */
[----:B------:R-:W-:Y:S01]  /*06f0*/  UIADD3 UR4, UPT, UPT, UR4, 0x4, URZ ;  /* 0x0000000404047890 */ /* 0x000fe2000fffe0ff */
[----:B--2---:R-:W-:-:S04]  /*0700*/  IADD3 R26, PT, PT, R6, R5, R26 ;  /* 0x00000005061a7210 */ /* 0x004fc80007ffe01a */
[----:B---3--:R-:W-:-:S07]  /*0710*/  IADD3 R26, PT, PT, R10, R9, R26 ;  /* 0x000000090a1a7210 */ /* 0x008fce0007ffe01a */
.L_x_26:
[----:B------:R-:W-:Y:S05]  /*0720*/  BRA.U !UP1, `(.L_x_24) ;  /* 0x0000000109287547 */ /* 0x000fea000b800000 */
[----:B------:R-:W0:Y:S01]  /*0730*/  LDC.64 R6, c[0x0][0x380] ;  /* 0x0000e000ff067b82 */ /* 0x000e220000000a00 */
[----:B------:R-:W-:Y:S01]  /*0740*/  IMAD R0, R3, UR4, R2 ;  /* 0x0000000403007c24 */ /* 0x000fe2000f8e0202 */
[----:B------:R-:W-:-:S12]  /*0750*/  UIADD3 UR5, UPT, UPT, -UR5, URZ, URZ ;  /* 0x000000ff05057290 */ /* 0x000fd8000fffe1ff */
.L_x_27:
[----:B0-----:R-:W-:-:S06]  /*0760*/  IMAD.WIDE R4, R0, 0x4, R6 ;  /* 0x0000000400047825 */ /* 0x001fcc00078e0206 */
[----:B------:R-:W2:Y:S01]  /*0770*/  LDG.E R5, desc[UR8][R4.64] ;  /* 0x0000000804057981 */ /* 0x000ea2000c1e1900 */
[----:B------:R-:W-:Y:S01]  /*0780*/  UIADD3 UR5, UPT, UPT, UR5, 0x1, URZ ;  /* 0x0000000105057890 */ /* 0x000fe2000fffe0ff */
[----:B------:R-:W-:-:S03]  /*0790*/  IMAD.IADD R0, R0, 0x1, R3 ;  /* 0x0000000100007824 */ /* 0x000fc600078e0203 */
[----:B------:R-:W-:Y:S01]  /*07a0*/  UISETP.NE.AND UP0, UPT, UR5, URZ, UPT ;  /* 0x000000ff0500728c */ /* 0x000fe2000bf05270 */
[----:B--2---:R-:W-:-:S08]  /*07b0*/  IADD3 R26, PT, PT, R5, R26, RZ ;  /* 0x0000001a051a7210 */ /* 0x004fd00007ffe0ff */
[----:B------:R-:W-:Y:S05]  /*07c0*/  BRA.U UP0, `(.L_x_27) ;  /* 0xfffffffd00e47547 */ /* 0x000fea000b83ffff */
.L_x_24:
[----:B------:R-:W-:-:S07]  /*07d0*/  I2FP.F32.S32 R5, R26 ;  /* 0x0000001a00057245 */ /* 0x000fce0000201400 */
.L_x_21:
        /* <DEDUP_REMOVED lines=10> */
[----:B------:R-:W-:Y:S01]  /*0880*/  IMAD.MOV.U32 R3, RZ, RZ, R5 ;  /* 0x000000ffff037224 */ /* 0x000fe200078e0005 */
[----:B------:R-:W-:-:S07]  /*0890*/  MOV R4, 0x8b0 ;  /* 0x000008b000047802 */ /* 0x000fce0000000f00 */
[----:B------:R-:W-:Y:S05]  /*08a0*/  CALL.REL.NOINC `($__internal_1_$__cuda_sm3x_div_rn_noftz_f32_slowpath) ;  /* 0x0000000000187944 */ /* 0x000fea0003c00000 */
[----:B------:R-:W-:-:S07]  /*08b0*/  IMAD.MOV.U32 R7, RZ, RZ, R0 ;  /* 0x000000ffff077224 */ /* 0x000fce00078e0000 */
.L_x_29:
[----:B------:R-:W-:Y:S05]  /*08c0*/  BSYNC.RECONVERGENT B0 ;  /* 0x0000000000007941 */ /* 0x000fea0003800200 */
.L_x_28:
[----:B------:R-:W0:Y:S02]  /*08d0*/  LDC.64 R4, c[0x0][0x390] ;  /* 0x0000e400ff047b82 */ /* 0x000e240000000a00 */
[----:B0-----:R-:W-:-:S05]  /*08e0*/  IMAD.WIDE R2, R2, 0x4, R4 ;  /* 0x0000000402027825 */ /* 0x001fca00078e0204 */
[----:B------:R-:W-:Y:S01]  /*08f0*/  STG.E desc[UR8][R2.64], R7 ;  /* 0x0000000702007986 */ /* 0x000fe2000c101908 */
[----:B------:R-:W-:Y:S05]  /*0900*/  EXIT ;  /* 0x000000000000794d */ /* 0x000fea0003800000 */
        .weak           $__internal_1_$__cuda_sm3x_div_rn_noftz_f32_slowpath
        .type           $__internal_1_$__cuda_sm3x_div_rn_noftz_f32_slowpath,@function
        .size           $__internal_1_$__cuda_sm3x_div_rn_noftz_f32_slowpath,(.L_x_43 - $__internal_1_$__cuda_sm3x_div_rn_noftz_f32_slowpath)
$__internal_1_$__cuda_sm3x_div_rn_noftz_f32_slowpath:
[----:B------:R-:W-:Y:S01]  /*0910*/  SHF.R.U32.HI R5, RZ, 0x17, R6 ;  /* 0x00000017ff057819 */ /* 0x000fe20000011606 */
[----:B------:R-:W-:Y:S01]  /*0920*/  BSSY.RECONVERGENT B1, `(.L_x_30) ;  /* 0x0000063000017945 */ /* 0x000fe20003800200 */
[----:B------:R-:W-:Y:S02]  /*0930*/  SHF.R.U32.HI R0, RZ, 0x17, R3 ;  /* 0x00000017ff007819 */ /* 0x000fe40000011603 */
[----:B------:R-:W-:Y:S02]  /*0940*/  LOP3.LUT R5, R5, 0xff, RZ, 0xc0, !PT ;  /* 0x000000ff05057812 */ /* 0x000fe400078ec0ff */
[----:B------:R-:W-:Y:S02]  /*0950*/  LOP3.LUT R10, R0, 0xff, RZ, 0xc0, !PT ;  /* 0x000000ff000a7812 */ /* 0x000fe400078ec0ff */
[----:B------:R-:W-:-:S03]  /*0960*/  IADD3 R8, PT, PT, R5, -0x1, RZ ;  /* 0xffffffff05087810 */ /* 0x000fc60007ffe0ff */
[----:B------:R-:W-:Y:S01]  /*0970*/  VIADD R9, R10, 0xffffffff ;  /* 0xffffffff0a097836 */ /* 0x000fe20000000000 */
[----:B------:R-:W-:-:S04]  /*0980*/  ISETP.GT.U32.AND P0, PT, R8, 0xfd, PT ;  /* 0x000000fd0800780c */ /* 0x000fc80003f04070 */
[----:B------:R-:W-:-:S13]  /*0990*/  ISETP.GT.U32.OR P0, PT, R9, 0xfd, P0 ;  /* 0x000000fd0900780c */ /* 0x000fda0000704470 */
[----:B------:R-:W-:Y:S01]  /*09a0*/  @!P0 IMAD.MOV.U32 R7, RZ, RZ, RZ ;  /* 0x000000ffff078224 */ /* 0x000fe200078e00ff */
[----:B------:R-:W-:Y:S06]  /*09b0*/  @!P0 BRA `(.L_x_31) ;  /* 0x0000000000608947 */ /* 0x000fec0003800000 */
[----:B------:R-:W-:Y:S02]  /*09c0*/  FSETP.GTU.FTZ.AND P0, PT, |R3|, +INF , PT ;  /* 0x7f8000000300780b */ /* 0x000fe40003f1c200 */
[----:B------:R-:W-:Y:S02]  /*09d0*/  FSETP.GTU.FTZ.AND P1, PT, |R6|, +INF , PT ;  /* 0x7f8000000600780b */ /* 0x000fe40003f3c200 */
[----:B------:R-:W-:Y:S02]  /*09e0*/  MOV R0, R6 ;  /* 0x0000000600007202 */ /* 0x000fe40000000f00 */
        /* <DEDUP_REMOVED lines=19> */
[----:B------:R-:W-:-:S03]  /*0b20*/  @!P1 FFMA R6, R0, 1.84467440737095516160e+19, RZ ;  /* 0x5f80000000069823 */ /* 0x000fc600000000ff */
[----:B------:R-:W-:-:S07]  /*0b30*/  @!P1 IADD3 R7, PT, PT, R7, 0x40, RZ ;  /* 0x0000004007079810 */ /* 0x000fce0007ffe0ff */
.L_x_31:
[----:B------:R-:W-:Y:S01]  /*0b40*/  LEA R9, R5, 0xc0800000, 0x17 ;  /* 0xc080000005097811 */ /* 0x000fe200078eb8ff */
[----:B------:R-:W-:Y:S04]  /*0b50*/  BSSY.RECONVERGENT B2, `(.L_x_36) ;  /* 0x0000036000027945 */ /* 0x000fe80003800200 */
[----:B------:R-:W-:Y:S02]  /*0b60*/  IMAD.IADD R9, R6, 0x1, -R9 ;  /* 0x0000000106097824 */ /* 0x000fe400078e0a09 */
[----:B------:R-:W-:Y:S02]  /*0b70*/  VIADD R6, R10, 0xffffff81 ;  /* 0xffffff810a067836 */ /* 0x000fe40000000000 */
[----:B------:R-:W0:Y:S01]  /*0b80*/  MUFU.RCP R8, R9 ;  /* 0x0000000900087308 */ /* 0x000e220000001000 */
[----:B------:R-:W-:Y:S01]  /*0b90*/  FADD.FTZ R11, -R9, -RZ ;  /* 0x800000ff090b7221 */ /* 0x000fe20000010100 */
[C---:B------:R-:W-:Y:S01]  /*0ba0*/  IMAD R0, R6.reuse, -0x800000, R3 ;  /* 0xff80000006007824 */ /* 0x040fe200078e0203 */
[----:B------:R-:W-:-:S04]  /*0bb0*/  IADD3 R6, PT, PT, R6, 0x7f, -R5 ;  /* 0x0000007f06067810 */ /* 0x000fc80007ffe805 */
[----:B------:R-:W-:Y:S01]  /*0bc0*/  IADD3 R6, PT, PT, R6, R7, RZ ;  /* 0x0000000706067210 */ /* 0x000fe20007ffe0ff */
        /* <DEDUP_REMOVED lines=26> */
[----:B------:R-:W-:Y:S01]  /*0d70*/  IADD3 R8, PT, PT, R7, 0x20, RZ ;  /* 0x0000002007087810 */ /* 0x000fe20007ffe0ff */
[----:B------:R-:W-:Y:S01]  /*0d80*/  IMAD.MOV R7, RZ, RZ, -R7 ;  /* 0x000000ffff077224 */ /* 0x000fe200078e0a07 */
[----:B------:R-:W-:-:S02]  /*0d90*/  LOP3.LUT R5, R5, 0x800000, RZ, 0xfc, !PT ;  /* 0x0080000005057812 */ /* 0x000fc400078efcff */
[----:B------:R-:W-:Y:S02]  /*0da0*/  FSETP.NEU.FTZ.AND P0, PT, R3, R6, PT ;  /* 0x000000060300720b */ /* 0x000fe40003f1d000 */
[----:B------:R-:W-:Y:S02]  /*0db0*/  SHF.L.U32 R8, R5, R8, RZ ;  /* 0x0000000805087219 */ /* 0x000fe400000006ff */
[----:B------:R-:W-:Y:S02]  /*0dc0*/  SEL R6, R7, RZ, P2 ;  /* 0x000000ff07067207 */ /* 0x000fe40001000000 */
[----:B------:R-:W-:Y:S02]  /*0dd0*/  ISETP.NE.AND P1, PT, R8, RZ, P1 ;  /* 0x000000ff0800720c */ /* 0x000fe40000f25270 */
[----:B------:R-:W-:Y:S02]  /*0de0*/  SHF.R.U32.HI R6, RZ, R6, R5 ;  /* 0x00000006ff067219 */ /* 0x000fe40000011605 */
[----:B------:R-:W-:-:S02]  /*0df0*/  PLOP3.LUT P0, PT, P0, P1, PT, 0xf8, 0x8f ;  /* 0x00000000008f781c */ /* 0x000fc40000703f70 */
[----:B------:R-:W-:Y:S02]  /*0e00*/  SHF.R.U32.HI R8, RZ, 0x1, R6 ;  /* 0x00000001ff087819 */ /* 0x000fe40000011606 */
[----:B------:R-:W-:-:S04]  /*0e10*/  SEL R3, RZ, 0x1, !P0 ;  /* 0x00000001ff037807 */ /* 0x000fc80004000000 */
[----:B------:R-:W-:-:S04]  /*0e20*/  LOP3.LUT R3, R3, 0x1, R8, 0xf8, !PT ;  /* 0x0000000103037812 */ /* 0x000fc800078ef808 */
[----:B------:R-:W-:-:S05]  /*0e30*/  LOP3.LUT R3, R3, R6, RZ, 0xc0, !PT ;  /* 0x0000000603037212 */ /* 0x000fca00078ec0ff */
[----:B------:R-:W-:-:S05]  /*0e40*/  IMAD.IADD R3, R8, 0x1, R3 ;  /* 0x0000000108037824 */ /* 0x000fca00078e0203 */
[----:B------:R-:W-:Y:S01]  /*0e50*/  LOP3.LUT R0, R3, R0, RZ, 0xfc, !PT ;  /* 0x0000000003007212 */ /* 0x000fe200078efcff */
[----:B------:R-:W-:Y:S06]  /*0e60*/  BRA `(.L_x_39) ;  /* 0x0000000000107947 */ /* 0x000fec0003800000 */
.L_x_38:
[----:B------:R-:W-:-:S04]  /*0e70*/  LOP3.LUT R0, R0, 0x80000000, RZ, 0xc0, !PT ;  /* 0x8000000000007812 */ /* 0x000fc800078ec0ff */
[----:B------:R-:W-:Y:S01]  /*0e80*/  LOP3.LUT R0, R0, 0x7f800000, RZ, 0xfc, !PT ;  /* 0x7f80000000007812 */ /* 0x000fe200078efcff */
[----:B------:R-:W-:Y:S06]  /*0e90*/  BRA `(.L_x_39) ;  /* 0x0000000000047947 */ /* 0x000fec0003800000 */
.L_x_37:
[----:B------:R-:W-:-:S07]  /*0ea0*/  LEA R0, R6, R0, 0x17 ;  /* 0x0000000006007211 */ /* 0x000fce00078eb8ff */
.L_x_39:
[----:B------:R-:W-:Y:S05]  /*0eb0*/  BSYNC.RECONVERGENT B2 ;  /* 0x0000000000027941 */ /* 0x000fea0003800200 */
.L_x_36:
[----:B------:R-:W-:Y:S05]  /*0ec0*/  BRA `(.L_x_40) ;  /* 0x0000000000207947 */ /* 0x000fea0003800000 */
.L_x_35:
[----:B------:R-:W-:-:S04]  /*0ed0*/  LOP3.LUT R0, R6, 0x80000000, R3, 0x48, !PT ;  /* 0x8000000006007812 */ /* 0x000fc800078e4803 */
[----:B------:R-:W-:Y:S01]  /*0ee0*/  LOP3.LUT R0, R0, 0x7f800000, RZ, 0xfc, !PT ;  /* 0x7f80000000007812 */ /* 0x000fe200078efcff */
[----:B------:R-:W-:Y:S06]  /*0ef0*/  BRA `(.L_x_40) ;  /* 0x0000000000147947 */ /* 0x000fec0003800000 */
.L_x_34:
[----:B------:R-:W-:Y:S01]  /*0f00*/  LOP3.LUT R0, R6, 0x80000000, R3, 0x48, !PT ;  /* 0x8000000006007812 */ /* 0x000fe200078e4803 */
[----:B------:R-:W-:Y:S06]  /*0f10*/  BRA `(.L_x_40) ;  /* 0x00000000000c7947 */ /* 0x000fec0003800000 */
.L_x_33:
[----:B------:R-:W0:Y:S01]  /*0f20*/  MUFU.RSQ R0, -QNAN ;  /* 0xffc0000000007908 */ /* 0x000e220000001400 */
[----:B------:R-:W-:Y:S05]  /*0f30*/  BRA `(.L_x_40) ;  /* 0x0000000000047947 */ /* 0x000fea0003800000 */
.L_x_32:
[----:B------:R-:W-:-:S07]  /*0f40*/  FADD.FTZ R0, R3, R0 ;  /* 0x0000000003007221 */ /* 0x000fce0000010000 */
.L_x_40:
[----:B------:R-:W-:Y:S05]  /*0f50*/  BSYNC.RECONVERGENT B1 ;  /* 0x0000000000017941 */ /* 0x000fea0003800200 */
.L_x_30:
[----:B------:R-:W-:-:S04]  /*0f60*/  IMAD.MOV.U32 R5, RZ, RZ, 0x0 ;  /* 0x00000000ff057424 */ /* 0x000fc800078e00ff */
[----:B0-----:R-:W-:Y:S05]  /*0f70*/  RET.REL.NODEC R4 `(_Z7computePKiPfS1_ii) ;  /* 0xfffffff004207950 */ /* 0x001fea0003c3ffff */
.L_x_41:
        /* <DEDUP_REMOVED lines=16> */
.L_x_43:


//--------------------- .nv.shared.reserved.0     --------------------------
	.section	.nv.shared.reserved.0,"aw",@nobits
	.weak		__nv_reservedSMEM_offset_0_alias
	.size		__nv_reservedSMEM_offset_0_alias, 0, 64
	.other		__nv_reservedSMEM_offset_0_alias,@"STO_CUDA_RESERVED_SHARED STV_DEFAULT"
__nv_reservedSMEM_offset_0_alias:
	.zero		0
	.zero		64


//--------------------- .nv.constant0._Z8compute2PKiPfS1_ii --------------------------
	.section	.nv.constant0._Z8compute2PKiPfS1_ii,"a",@progbits
	.sectionflags	@""
	.align	4
.nv.constant0._Z8compute2PKiPfS1_ii:
	.zero		928


//--------------------- .nv.constant0._Z7computePKiPfS1_ii --------------------------
	.section	.nv.constant0._Z7computePKiPfS1_ii,"a",@progbits
	.sectionflags	@""
	.align	4
.nv.constant0._Z7computePKiPfS1_ii:
	.zero		928


//--------------------- SYMBOLS --------------------------

	.type		.nv.reservedSmem.offset0,@object
	.size		.nv.reservedSmem.offset0,0x4
